//
// Generated by NVIDIA NVVM Compiler
//
// Compiler Build ID: CL-36424714
// Cuda compilation tools, release 13.0, V13.0.88
// Based on NVVM 20.0.0
//

.version 9.0
.target sm_100
.address_size 64

	// .globl	_Z12forward_passPfS_S_S_S_S_S_i
.extern .shared .align 16 .b8 shared_mem[];

.visible .entry _Z12forward_passPfS_S_S_S_S_S_i(
	.param .u64 .ptr .align 1 _Z12forward_passPfS_S_S_S_S_S_i_param_0,
	.param .u64 .ptr .align 1 _Z12forward_passPfS_S_S_S_S_S_i_param_1,
	.param .u64 .ptr .align 1 _Z12forward_passPfS_S_S_S_S_S_i_param_2,
	.param .u64 .ptr .align 1 _Z12forward_passPfS_S_S_S_S_S_i_param_3,
	.param .u64 .ptr .align 1 _Z12forward_passPfS_S_S_S_S_S_i_param_4,
	.param .u64 .ptr .align 1 _Z12forward_passPfS_S_S_S_S_S_i_param_5,
	.param .u64 .ptr .align 1 _Z12forward_passPfS_S_S_S_S_S_i_param_6,
	.param .u32 _Z12forward_passPfS_S_S_S_S_S_i_param_7
)
{
	.reg .pred 	%p<5>;
	.reg .b32 	%r<45>;
	.reg .b32 	%f<104>;
	.reg .b64 	%rd<35>;

	ld.param.u64 	%rd6, [_Z12forward_passPfS_S_S_S_S_S_i_param_0];
	ld.param.u64 	%rd7, [_Z12forward_passPfS_S_S_S_S_S_i_param_1];
	ld.param.u64 	%rd8, [_Z12forward_passPfS_S_S_S_S_S_i_param_2];
	ld.param.u64 	%rd9, [_Z12forward_passPfS_S_S_S_S_S_i_param_3];
	ld.param.u64 	%rd10, [_Z12forward_passPfS_S_S_S_S_S_i_param_4];
	ld.param.u64 	%rd12, [_Z12forward_passPfS_S_S_S_S_S_i_param_5];
	ld.param.u64 	%rd11, [_Z12forward_passPfS_S_S_S_S_S_i_param_6];
	ld.param.u32 	%r20, [_Z12forward_passPfS_S_S_S_S_S_i_param_7];
	cvta.to.global.u64 	%rd1, %rd12;
	mov.u32 	%r21, %ctaid.x;
	mov.u32 	%r22, %ntid.x;
	mov.u32 	%r23, %tid.x;
	mad.lo.s32 	%r1, %r21, %r22, %r23;
	shl.b32 	%r2, %r20, 7;
	setp.ge.s32 	%p1, %r1, %r2;
	@%p1 bra 	$L__BB0_4;
	cvta.to.global.u64 	%rd24, %rd9;
	shr.s32 	%r33, %r1, 31;
	shr.u32 	%r34, %r33, 25;
	add.s32 	%r35, %r1, %r34;
	shr.s32 	%r36, %r35, 7;
	and.b32  	%r37, %r35, -128;
	sub.s32 	%r38, %r1, %r37;
	mul.wide.s32 	%rd25, %r38, 4;
	add.s64 	%rd26, %rd24, %rd25;
	ld.global.f32 	%f102, [%rd26];
	mul.lo.s32 	%r40, %r38, 784;
	mul.lo.s32 	%r39, %r36, 784;
	cvta.to.global.u64 	%rd27, %rd7;
	add.s64 	%rd2, %rd27, 32;
	cvta.to.global.u64 	%rd28, %rd6;
	add.s64 	%rd3, %rd28, 32;
	mov.b32 	%r41, 0;
$L__BB0_2:
	mul.wide.s32 	%rd29, %r40, 4;
	add.s64 	%rd30, %rd2, %rd29;
	mul.wide.s32 	%rd31, %r39, 4;
	add.s64 	%rd32, %rd3, %rd31;
	ld.global.f32 	%f54, [%rd30+-32];
	ld.global.f32 	%f55, [%rd32+-32];
	fma.rn.f32 	%f56, %f54, %f55, %f102;
	ld.global.f32 	%f57, [%rd30+-28];
	ld.global.f32 	%f58, [%rd32+-28];
	fma.rn.f32 	%f59, %f57, %f58, %f56;
	ld.global.f32 	%f60, [%rd30+-24];
	ld.global.f32 	%f61, [%rd32+-24];
	fma.rn.f32 	%f62, %f60, %f61, %f59;
	ld.global.f32 	%f63, [%rd30+-20];
	ld.global.f32 	%f64, [%rd32+-20];
	fma.rn.f32 	%f65, %f63, %f64, %f62;
	ld.global.f32 	%f66, [%rd30+-16];
	ld.global.f32 	%f67, [%rd32+-16];
	fma.rn.f32 	%f68, %f66, %f67, %f65;
	ld.global.f32 	%f69, [%rd30+-12];
	ld.global.f32 	%f70, [%rd32+-12];
	fma.rn.f32 	%f71, %f69, %f70, %f68;
	ld.global.f32 	%f72, [%rd30+-8];
	ld.global.f32 	%f73, [%rd32+-8];
	fma.rn.f32 	%f74, %f72, %f73, %f71;
	ld.global.f32 	%f75, [%rd30+-4];
	ld.global.f32 	%f76, [%rd32+-4];
	fma.rn.f32 	%f77, %f75, %f76, %f74;
	ld.global.f32 	%f78, [%rd30];
	ld.global.f32 	%f79, [%rd32];
	fma.rn.f32 	%f80, %f78, %f79, %f77;
	ld.global.f32 	%f81, [%rd30+4];
	ld.global.f32 	%f82, [%rd32+4];
	fma.rn.f32 	%f83, %f81, %f82, %f80;
	ld.global.f32 	%f84, [%rd30+8];
	ld.global.f32 	%f85, [%rd32+8];
	fma.rn.f32 	%f86, %f84, %f85, %f83;
	ld.global.f32 	%f87, [%rd30+12];
	ld.global.f32 	%f88, [%rd32+12];
	fma.rn.f32 	%f89, %f87, %f88, %f86;
	ld.global.f32 	%f90, [%rd30+16];
	ld.global.f32 	%f91, [%rd32+16];
	fma.rn.f32 	%f92, %f90, %f91, %f89;
	ld.global.f32 	%f93, [%rd30+20];
	ld.global.f32 	%f94, [%rd32+20];
	fma.rn.f32 	%f95, %f93, %f94, %f92;
	ld.global.f32 	%f96, [%rd30+24];
	ld.global.f32 	%f97, [%rd32+24];
	fma.rn.f32 	%f98, %f96, %f97, %f95;
	ld.global.f32 	%f99, [%rd30+28];
	ld.global.f32 	%f100, [%rd32+28];
	fma.rn.f32 	%f102, %f99, %f100, %f98;
	add.s32 	%r41, %r41, 16;
	add.s32 	%r40, %r40, 16;
	add.s32 	%r39, %r39, 16;
	setp.ne.s32 	%p4, %r41, 784;
	@%p4 bra 	$L__BB0_2;
	max.f32 	%f101, %f102, 0f00000000;
	mul.wide.s32 	%rd33, %r1, 4;
	add.s64 	%rd34, %rd1, %rd33;
	st.global.f32 	[%rd34], %f101;
	bra.uni 	$L__BB0_8;
$L__BB0_4:
	mul.lo.s32 	%r24, %r20, 138;
	setp.ge.s32 	%p2, %r1, %r24;
	@%p2 bra 	$L__BB0_8;
	sub.s32 	%r11, %r1, %r2;
	mul.hi.s32 	%r26, %r11, 1717986919;
	shr.u32 	%r27, %r26, 31;
	shr.s32 	%r28, %r26, 2;
	add.s32 	%r29, %r28, %r27;
	mul.lo.s32 	%r30, %r29, 10;
	sub.s32 	%r31, %r11, %r30;
	cvta.to.global.u64 	%rd13, %rd10;
	mul.wide.s32 	%rd14, %r31, 4;
	add.s64 	%rd15, %rd13, %rd14;
	ld.global.f32 	%f103, [%rd15];
	shl.b32 	%r43, %r31, 7;
	shl.b32 	%r42, %r29, 7;
	cvta.to.global.u64 	%rd16, %rd8;
	add.s64 	%rd4, %rd16, 32;
	add.s64 	%rd5, %rd1, 32;
	mov.b32 	%r44, 0;
$L__BB0_6:
	mul.wide.s32 	%rd17, %r43, 4;
	add.s64 	%rd18, %rd4, %rd17;
	mul.wide.s32 	%rd19, %r42, 4;
	add.s64 	%rd20, %rd5, %rd19;
	ld.global.f32 	%f7, [%rd18+-32];
	ld.global.f32 	%f8, [%rd20+-32];
	fma.rn.f32 	%f9, %f7, %f8, %f103;
	ld.global.f32 	%f10, [%rd18+-28];
	ld.global.f32 	%f11, [%rd20+-28];
	fma.rn.f32 	%f12, %f10, %f11, %f9;
	ld.global.f32 	%f13, [%rd18+-24];
	ld.global.f32 	%f14, [%rd20+-24];
	fma.rn.f32 	%f15, %f13, %f14, %f12;
	ld.global.f32 	%f16, [%rd18+-20];
	ld.global.f32 	%f17, [%rd20+-20];
	fma.rn.f32 	%f18, %f16, %f17, %f15;
	ld.global.f32 	%f19, [%rd18+-16];
	ld.global.f32 	%f20, [%rd20+-16];
	fma.rn.f32 	%f21, %f19, %f20, %f18;
	ld.global.f32 	%f22, [%rd18+-12];
	ld.global.f32 	%f23, [%rd20+-12];
	fma.rn.f32 	%f24, %f22, %f23, %f21;
	ld.global.f32 	%f25, [%rd18+-8];
	ld.global.f32 	%f26, [%rd20+-8];
	fma.rn.f32 	%f27, %f25, %f26, %f24;
	ld.global.f32 	%f28, [%rd18+-4];
	ld.global.f32 	%f29, [%rd20+-4];
	fma.rn.f32 	%f30, %f28, %f29, %f27;
	ld.global.f32 	%f31, [%rd18];
	ld.global.f32 	%f32, [%rd20];
	fma.rn.f32 	%f33, %f31, %f32, %f30;
	ld.global.f32 	%f34, [%rd18+4];
	ld.global.f32 	%f35, [%rd20+4];
	fma.rn.f32 	%f36, %f34, %f35, %f33;
	ld.global.f32 	%f37, [%rd18+8];
	ld.global.f32 	%f38, [%rd20+8];
	fma.rn.f32 	%f39, %f37, %f38, %f36;
	ld.global.f32 	%f40, [%rd18+12];
	ld.global.f32 	%f41, [%rd20+12];
	fma.rn.f32 	%f42, %f40, %f41, %f39;
	ld.global.f32 	%f43, [%rd18+16];
	ld.global.f32 	%f44, [%rd20+16];
	fma.rn.f32 	%f45, %f43, %f44, %f42;
	ld.global.f32 	%f46, [%rd18+20];
	ld.global.f32 	%f47, [%rd20+20];
	fma.rn.f32 	%f48, %f46, %f47, %f45;
	ld.global.f32 	%f49, [%rd18+24];
	ld.global.f32 	%f50, [%rd20+24];
	fma.rn.f32 	%f51, %f49, %f50, %f48;
	ld.global.f32 	%f52, [%rd18+28];
	ld.global.f32 	%f53, [%rd20+28];
	fma.rn.f32 	%f103, %f52, %f53, %f51;
	add.s32 	%r44, %r44, 16;
	add.s32 	%r43, %r43, 16;
	add.s32 	%r42, %r42, 16;
	setp.ne.s32 	%p3, %r44, 128;
	@%p3 bra 	$L__BB0_6;
	cvta.to.global.u64 	%rd21, %rd11;
	mul.wide.s32 	%rd22, %r11, 4;
	add.s64 	%rd23, %rd21, %rd22;
	st.global.f32 	[%rd23], %f103;
$L__BB0_8:
	ret;

}
	// .globl	_Z13backward_passPfS_S_S_S_S_S_PiS_S_S_S_i
.visible .entry _Z13backward_passPfS_S_S_S_S_S_PiS_S_S_S_i(
	.param .u64 .ptr .align 1 _Z13backward_passPfS_S_S_S_S_S_PiS_S_S_S_i_param_0,
	.param .u64 .ptr .align 1 _Z13backward_passPfS_S_S_S_S_S_PiS_S_S_S_i_param_1,
	.param .u64 .ptr .align 1 _Z13backward_passPfS_S_S_S_S_S_PiS_S_S_S_i_param_2,
	.param .u64 .ptr .align 1 _Z13backward_passPfS_S_S_S_S_S_PiS_S_S_S_i_param_3,
	.param .u64 .ptr .align 1 _Z13backward_passPfS_S_S_S_S_S_PiS_S_S_S_i_param_4,
	.param .u64 .ptr .align 1 _Z13backward_passPfS_S_S_S_S_S_PiS_S_S_S_i_param_5,
	.param .u64 .ptr .align 1 _Z13backward_passPfS_S_S_S_S_S_PiS_S_S_S_i_param_6,
	.param .u64 .ptr .align 1 _Z13backward_passPfS_S_S_S_S_S_PiS_S_S_S_i_param_7,
	.param .u64 .ptr .align 1 _Z13backward_passPfS_S_S_S_S_S_PiS_S_S_S_i_param_8,
	.param .u64 .ptr .align 1 _Z13backward_passPfS_S_S_S_S_S_PiS_S_S_S_i_param_9,
	.param .u64 .ptr .align 1 _Z13backward_passPfS_S_S_S_S_S_PiS_S_S_S_i_param_10,
	.param .u64 .ptr .align 1 _Z13backward_passPfS_S_S_S_S_S_PiS_S_S_S_i_param_11,
	.param .u32 _Z13backward_passPfS_S_S_S_S_S_PiS_S_S_S_i_param_12
)
{
	.reg .pred 	%p<45>;
	.reg .b32 	%r<218>;
	.reg .b32 	%f<277>;
	.reg .b64 	%rd<91>;

	ld.param.u64 	%rd10, [_Z13backward_passPfS_S_S_S_S_S_PiS_S_S_S_i_param_0];
	ld.param.u64 	%rd3, [_Z13backward_passPfS_S_S_S_S_S_PiS_S_S_S_i_param_2];
	ld.param.u64 	%rd11, [_Z13backward_passPfS_S_S_S_S_S_PiS_S_S_S_i_param_5];
	ld.param.u64 	%rd4, [_Z13backward_passPfS_S_S_S_S_S_PiS_S_S_S_i_param_6];
	ld.param.u64 	%rd5, [_Z13backward_passPfS_S_S_S_S_S_PiS_S_S_S_i_param_7];
	ld.param.u64 	%rd6, [_Z13backward_passPfS_S_S_S_S_S_PiS_S_S_S_i_param_8];
	ld.param.u64 	%rd7, [_Z13backward_passPfS_S_S_S_S_S_PiS_S_S_S_i_param_9];
	ld.param.u64 	%rd8, [_Z13backward_passPfS_S_S_S_S_S_PiS_S_S_S_i_param_10];
	ld.param.u64 	%rd9, [_Z13backward_passPfS_S_S_S_S_S_PiS_S_S_S_i_param_11];
	ld.param.u32 	%r62, [_Z13backward_passPfS_S_S_S_S_S_PiS_S_S_S_i_param_12];
	cvta.to.global.u64 	%rd1, %rd10;
	cvta.to.global.u64 	%rd2, %rd11;
	mul.lo.s32 	%r1, %r62, 40;
	mov.u32 	%r63, %tid.x;
	mov.u32 	%r64, %ctaid.x;
	mov.u32 	%r65, %ntid.x;
	mad.lo.s32 	%r2, %r64, %r65, %r63;
	mul.lo.s32 	%r66, %r62, 10;
	setp.ge.s32 	%p1, %r2, %r66;
	@%p1 bra 	$L__BB1_2;
	cvta.to.global.u64 	%rd12, %rd5;
	cvta.to.global.u64 	%rd13, %rd4;
	mul.hi.s32 	%r67, %r2, 1717986919;
	shr.u32 	%r68, %r67, 31;
	shr.s32 	%r69, %r67, 2;
	add.s32 	%r70, %r69, %r68;
	mul.lo.s32 	%r71, %r70, 10;
	sub.s32 	%r72, %r2, %r71;
	mul.wide.s32 	%rd14, %r70, 4;
	add.s64 	%rd15, %rd12, %rd14;
	ld.global.u32 	%r73, [%rd15];
	setp.eq.s32 	%p2, %r72, %r73;
	selp.f32 	%f49, 0f3F800000, 0f00000000, %p2;
	mul.wide.s32 	%rd16, %r2, 4;
	add.s64 	%rd17, %rd13, %rd16;
	ld.global.f32 	%f50, [%rd17];
	sub.f32 	%f51, %f50, %f49;
	cvt.rn.f32.s32 	%f52, %r62;
	div.rn.f32 	%f53, %f51, %f52;
	shl.b32 	%r74, %r2, 2;
	mov.u32 	%r75, shared_mem;
	add.s32 	%r76, %r75, %r74;
	st.shared.f32 	[%r76], %f53;
$L__BB1_2:
	setp.gt.s32 	%p3, %r2, 1279;
	@%p3 bra 	$L__BB1_29;
	shr.s32 	%r77, %r2, 31;
	shr.u32 	%r78, %r77, 25;
	add.s32 	%r79, %r2, %r78;
	shr.s32 	%r3, %r79, 7;
	and.b32  	%r80, %r79, -128;
	sub.s32 	%r4, %r2, %r80;
	setp.lt.s32 	%p4, %r62, 1;
	mov.f32 	%f252, 0f00000000;
	@%p4 bra 	$L__BB1_15;
	and.b32  	%r5, %r62, 7;
	setp.lt.u32 	%p5, %r62, 8;
	mov.f32 	%f252, 0f00000000;
	mov.b32 	%r202, 0;
	@%p5 bra 	$L__BB1_7;
	and.b32  	%r202, %r62, 2147483640;
	neg.s32 	%r200, %r202;
	shl.b32 	%r82, %r3, 2;
	mov.u32 	%r83, shared_mem;
	add.s32 	%r84, %r82, %r83;
	add.s32 	%r199, %r84, 160;
	mov.f32 	%f252, 0f00000000;
	mov.u32 	%r198, %r4;
$L__BB1_6:
	.pragma "nounroll";
	mul.wide.s32 	%rd18, %r198, 4;
	add.s64 	%rd19, %rd2, %rd18;
	ld.shared.f32 	%f58, [%r199+-160];
	ld.global.f32 	%f59, [%rd19];
	fma.rn.f32 	%f60, %f58, %f59, %f252;
	ld.shared.f32 	%f61, [%r199+-120];
	ld.global.f32 	%f62, [%rd19+512];
	fma.rn.f32 	%f63, %f61, %f62, %f60;
	ld.shared.f32 	%f64, [%r199+-80];
	ld.global.f32 	%f65, [%rd19+1024];
	fma.rn.f32 	%f66, %f64, %f65, %f63;
	ld.shared.f32 	%f67, [%r199+-40];
	ld.global.f32 	%f68, [%rd19+1536];
	fma.rn.f32 	%f69, %f67, %f68, %f66;
	ld.shared.f32 	%f70, [%r199];
	ld.global.f32 	%f71, [%rd19+2048];
	fma.rn.f32 	%f72, %f70, %f71, %f69;
	ld.shared.f32 	%f73, [%r199+40];
	ld.global.f32 	%f74, [%rd19+2560];
	fma.rn.f32 	%f75, %f73, %f74, %f72;
	ld.shared.f32 	%f76, [%r199+80];
	ld.global.f32 	%f77, [%rd19+3072];
	fma.rn.f32 	%f78, %f76, %f77, %f75;
	ld.shared.f32 	%f79, [%r199+120];
	ld.global.f32 	%f80, [%rd19+3584];
	fma.rn.f32 	%f252, %f79, %f80, %f78;
	add.s32 	%r200, %r200, 8;
	add.s32 	%r199, %r199, 320;
	add.s32 	%r198, %r198, 1024;
	setp.ne.s32 	%p6, %r200, 0;
	@%p6 bra 	$L__BB1_6;
$L__BB1_7:
	setp.eq.s32 	%p7, %r5, 0;
	@%p7 bra 	$L__BB1_15;
	and.b32  	%r16, %r62, 3;
	setp.lt.u32 	%p8, %r5, 4;
	@%p8 bra 	$L__BB1_10;
	mad.lo.s32 	%r85, %r202, 10, %r3;
	shl.b32 	%r86, %r85, 2;
	mov.u32 	%r87, shared_mem;
	add.s32 	%r88, %r87, %r86;
	ld.shared.f32 	%f82, [%r88];
	shl.b32 	%r89, %r202, 7;
	add.s32 	%r90, %r89, %r4;
	mul.wide.s32 	%rd20, %r90, 4;
	add.s64 	%rd21, %rd2, %rd20;
	ld.global.f32 	%f83, [%rd21];
	fma.rn.f32 	%f84, %f82, %f83, %f252;
	ld.shared.f32 	%f85, [%r88+40];
	ld.global.f32 	%f86, [%rd21+512];
	fma.rn.f32 	%f87, %f85, %f86, %f84;
	ld.shared.f32 	%f88, [%r88+80];
	ld.global.f32 	%f89, [%rd21+1024];
	fma.rn.f32 	%f90, %f88, %f89, %f87;
	ld.shared.f32 	%f91, [%r88+120];
	ld.global.f32 	%f92, [%rd21+1536];
	fma.rn.f32 	%f252, %f91, %f92, %f90;
	add.s32 	%r202, %r202, 4;
$L__BB1_10:
	setp.eq.s32 	%p9, %r16, 0;
	@%p9 bra 	$L__BB1_15;
	setp.eq.s32 	%p10, %r16, 1;
	@%p10 bra 	$L__BB1_13;
	mad.lo.s32 	%r91, %r202, 10, %r3;
	shl.b32 	%r92, %r91, 2;
	mov.u32 	%r93, shared_mem;
	add.s32 	%r94, %r93, %r92;
	ld.shared.f32 	%f94, [%r94];
	shl.b32 	%r95, %r202, 7;
	add.s32 	%r96, %r95, %r4;
	mul.wide.s32 	%rd22, %r96, 4;
	add.s64 	%rd23, %rd2, %rd22;
	ld.global.f32 	%f95, [%rd23];
	fma.rn.f32 	%f96, %f94, %f95, %f252;
	ld.shared.f32 	%f97, [%r94+40];
	ld.global.f32 	%f98, [%rd23+512];
	fma.rn.f32 	%f252, %f97, %f98, %f96;
	add.s32 	%r202, %r202, 2;
$L__BB1_13:
	and.b32  	%r97, %r62, 1;
	setp.eq.b32 	%p11, %r97, 1;
	not.pred 	%p12, %p11;
	@%p12 bra 	$L__BB1_15;
	mad.lo.s32 	%r98, %r202, 10, %r3;
	shl.b32 	%r99, %r98, 2;
	mov.u32 	%r100, shared_mem;
	add.s32 	%r101, %r100, %r99;
	ld.shared.f32 	%f99, [%r101];
	shl.b32 	%r102, %r202, 7;
	add.s32 	%r103, %r102, %r4;
	mul.wide.s32 	%rd24, %r103, 4;
	add.s64 	%rd25, %rd2, %rd24;
	ld.global.f32 	%f100, [%rd25];
	fma.rn.f32 	%f252, %f99, %f100, %f252;
$L__BB1_15:
	cvta.to.global.u64 	%rd26, %rd7;
	mul.wide.s32 	%rd27, %r2, 4;
	add.s64 	%rd28, %rd26, %rd27;
	st.global.f32 	[%rd28], %f252;
	setp.gt.s32 	%p13, %r2, 9;
	@%p13 bra 	$L__BB1_29;
	setp.lt.s32 	%p14, %r62, 1;
	mov.f32 	%f260, 0f00000000;
	@%p14 bra 	$L__BB1_28;
	and.b32  	%r21, %r62, 7;
	setp.lt.u32 	%p15, %r62, 8;
	mov.f32 	%f260, 0f00000000;
	mov.b32 	%r207, 0;
	@%p15 bra 	$L__BB1_20;
	and.b32  	%r207, %r62, 2147483640;
	neg.s32 	%r205, %r207;
	shl.b32 	%r105, %r2, 2;
	mov.u32 	%r106, shared_mem;
	add.s32 	%r107, %r105, %r106;
	add.s32 	%r204, %r107, 160;
	mov.f32 	%f260, 0f00000000;
$L__BB1_19:
	.pragma "nounroll";
	ld.shared.f32 	%f105, [%r204+-160];
	add.f32 	%f106, %f260, %f105;
	ld.shared.f32 	%f107, [%r204+-120];
	add.f32 	%f108, %f106, %f107;
	ld.shared.f32 	%f109, [%r204+-80];
	add.f32 	%f110, %f108, %f109;
	ld.shared.f32 	%f111, [%r204+-40];
	add.f32 	%f112, %f110, %f111;
	ld.shared.f32 	%f113, [%r204];
	add.f32 	%f114, %f112, %f113;
	ld.shared.f32 	%f115, [%r204+40];
	add.f32 	%f116, %f114, %f115;
	ld.shared.f32 	%f117, [%r204+80];
	add.f32 	%f118, %f116, %f117;
	ld.shared.f32 	%f119, [%r204+120];
	add.f32 	%f260, %f118, %f119;
	add.s32 	%r205, %r205, 8;
	add.s32 	%r204, %r204, 320;
	setp.ne.s32 	%p16, %r205, 0;
	@%p16 bra 	$L__BB1_19;
$L__BB1_20:
	setp.eq.s32 	%p17, %r21, 0;
	@%p17 bra 	$L__BB1_28;
	and.b32  	%r30, %r62, 3;
	setp.lt.u32 	%p18, %r21, 4;
	@%p18 bra 	$L__BB1_23;
	mad.lo.s32 	%r108, %r207, 10, %r2;
	shl.b32 	%r109, %r108, 2;
	mov.u32 	%r110, shared_mem;
	add.s32 	%r111, %r110, %r109;
	ld.shared.f32 	%f121, [%r111];
	add.f32 	%f122, %f260, %f121;
	ld.shared.f32 	%f123, [%r111+40];
	add.f32 	%f124, %f122, %f123;
	ld.shared.f32 	%f125, [%r111+80];
	add.f32 	%f126, %f124, %f125;
	ld.shared.f32 	%f127, [%r111+120];
	add.f32 	%f260, %f126, %f127;
	add.s32 	%r207, %r207, 4;
$L__BB1_23:
	setp.eq.s32 	%p19, %r30, 0;
	@%p19 bra 	$L__BB1_28;
	setp.eq.s32 	%p20, %r30, 1;
	@%p20 bra 	$L__BB1_26;
	mad.lo.s32 	%r112, %r207, 10, %r2;
	shl.b32 	%r113, %r112, 2;
	mov.u32 	%r114, shared_mem;
	add.s32 	%r115, %r114, %r113;
	ld.shared.f32 	%f129, [%r115];
	add.f32 	%f130, %f260, %f129;
	ld.shared.f32 	%f131, [%r115+40];
	add.f32 	%f260, %f130, %f131;
	add.s32 	%r207, %r207, 2;
$L__BB1_26:
	and.b32  	%r116, %r62, 1;
	setp.eq.b32 	%p21, %r116, 1;
	not.pred 	%p22, %p21;
	@%p22 bra 	$L__BB1_28;
	mad.lo.s32 	%r117, %r207, 10, %r2;
	shl.b32 	%r118, %r117, 2;
	mov.u32 	%r119, shared_mem;
	add.s32 	%r120, %r119, %r118;
	ld.shared.f32 	%f132, [%r120];
	add.f32 	%f260, %f260, %f132;
$L__BB1_28:
	cvta.to.global.u64 	%rd29, %rd9;
	add.s64 	%rd31, %rd29, %rd27;
	st.global.f32 	[%rd31], %f260;
$L__BB1_29:
	mov.u32 	%r121, shared_mem;
	add.s32 	%r35, %r121, %r1;
	bar.sync 	0;
	shl.b32 	%r122, %r62, 7;
	setp.ge.s32 	%p23, %r2, %r122;
	@%p23 bra 	$L__BB1_31;
	cvta.to.global.u64 	%rd32, %rd3;
	shr.s32 	%r123, %r2, 31;
	shr.u32 	%r124, %r123, 25;
	add.s32 	%r125, %r2, %r124;
	and.b32  	%r126, %r125, -128;
	sub.s32 	%r127, %r2, %r126;
	shr.s32 	%r128, %r125, 7;
	mad.lo.s32 	%r130, %r128, 40, %r121;
	ld.shared.v2.f32 	{%f133, %f134}, [%r130];
	mul.wide.s32 	%rd33, %r127, 4;
	add.s64 	%rd34, %rd32, %rd33;
	ld.global.f32 	%f135, [%rd34];
	fma.rn.f32 	%f136, %f133, %f135, 0f00000000;
	add.s32 	%r131, %r127, 128;
	mul.wide.u32 	%rd35, %r131, 4;
	add.s64 	%rd36, %rd32, %rd35;
	ld.global.f32 	%f137, [%rd36];
	fma.rn.f32 	%f138, %f134, %f137, %f136;
	ld.shared.v2.f32 	{%f139, %f140}, [%r130+8];
	add.s32 	%r132, %r127, 256;
	mul.wide.u32 	%rd37, %r132, 4;
	add.s64 	%rd38, %rd32, %rd37;
	ld.global.f32 	%f141, [%rd38];
	fma.rn.f32 	%f142, %f139, %f141, %f138;
	add.s32 	%r133, %r127, 384;
	mul.wide.u32 	%rd39, %r133, 4;
	add.s64 	%rd40, %rd32, %rd39;
	ld.global.f32 	%f143, [%rd40];
	fma.rn.f32 	%f144, %f140, %f143, %f142;
	ld.shared.v2.f32 	{%f145, %f146}, [%r130+16];
	add.s32 	%r134, %r127, 512;
	mul.wide.u32 	%rd41, %r134, 4;
	add.s64 	%rd42, %rd32, %rd41;
	ld.global.f32 	%f147, [%rd42];
	fma.rn.f32 	%f148, %f145, %f147, %f144;
	add.s32 	%r135, %r127, 640;
	mul.wide.u32 	%rd43, %r135, 4;
	add.s64 	%rd44, %rd32, %rd43;
	ld.global.f32 	%f149, [%rd44];
	fma.rn.f32 	%f150, %f146, %f149, %f148;
	ld.shared.v2.f32 	{%f151, %f152}, [%r130+24];
	add.s32 	%r136, %r127, 768;
	mul.wide.u32 	%rd45, %r136, 4;
	add.s64 	%rd46, %rd32, %rd45;
	ld.global.f32 	%f153, [%rd46];
	fma.rn.f32 	%f154, %f151, %f153, %f150;
	add.s32 	%r137, %r127, 896;
	mul.wide.u32 	%rd47, %r137, 4;
	add.s64 	%rd48, %rd32, %rd47;
	ld.global.f32 	%f155, [%rd48];
	fma.rn.f32 	%f156, %f152, %f155, %f154;
	ld.shared.v2.f32 	{%f157, %f158}, [%r130+32];
	add.s32 	%r138, %r127, 1024;
	mul.wide.u32 	%rd49, %r138, 4;
	add.s64 	%rd50, %rd32, %rd49;
	ld.global.f32 	%f159, [%rd50];
	fma.rn.f32 	%f160, %f157, %f159, %f156;
	add.s32 	%r139, %r127, 1152;
	mul.wide.u32 	%rd51, %r139, 4;
	add.s64 	%rd52, %rd32, %rd51;
	ld.global.f32 	%f161, [%rd52];
	fma.rn.f32 	%f162, %f158, %f161, %f160;
	mul.wide.s32 	%rd53, %r2, 4;
	add.s64 	%rd54, %rd2, %rd53;
	ld.global.f32 	%f163, [%rd54];
	setp.gt.f32 	%p24, %f163, 0f00000000;
	selp.f32 	%f164, 0f3F800000, 0f00000000, %p24;
	mul.f32 	%f165, %f162, %f164;
	shl.b32 	%r140, %r2, 2;
	add.s32 	%r141, %r35, %r140;
	st.shared.f32 	[%r141], %f165;
$L__BB1_31:
	bar.sync 	0;
	setp.gt.s32 	%p25, %r2, 100351;
	@%p25 bra 	$L__BB1_58;
	mul.hi.s32 	%r142, %r2, 1402438301;
	shr.u32 	%r143, %r142, 31;
	shr.s32 	%r144, %r142, 8;
	add.s32 	%r36, %r144, %r143;
	mul.lo.s32 	%r145, %r36, 784;
	sub.s32 	%r37, %r2, %r145;
	setp.lt.s32 	%p26, %r62, 1;
	mov.f32 	%f268, 0f00000000;
	@%p26 bra 	$L__BB1_44;
	and.b32  	%r38, %r62, 7;
	setp.lt.u32 	%p27, %r62, 8;
	mov.f32 	%f268, 0f00000000;
	mov.b32 	%r211, 0;
	@%p27 bra 	$L__BB1_36;
	and.b32  	%r211, %r62, 2147483640;
	mov.f32 	%f268, 0f00000000;
	mov.b32 	%r209, 0;
$L__BB1_35:
	.pragma "nounroll";
	shl.b32 	%r148, %r209, 7;
	add.s32 	%r149, %r148, %r36;
	shl.b32 	%r150, %r149, 2;
	add.s32 	%r151, %r35, %r150;
	ld.shared.f32 	%f170, [%r151];
	mad.lo.s32 	%r152, %r209, 784, %r37;
	mul.wide.s32 	%rd55, %r152, 4;
	add.s64 	%rd56, %rd1, %rd55;
	ld.global.f32 	%f171, [%rd56];
	fma.rn.f32 	%f172, %f170, %f171, %f268;
	ld.shared.f32 	%f173, [%r151+512];
	add.s32 	%r153, %r152, 784;
	mul.wide.u32 	%rd57, %r153, 4;
	add.s64 	%rd58, %rd1, %rd57;
	ld.global.f32 	%f174, [%rd58];
	fma.rn.f32 	%f175, %f173, %f174, %f172;
	ld.shared.f32 	%f176, [%r151+1024];
	add.s32 	%r154, %r152, 1568;
	mul.wide.u32 	%rd59, %r154, 4;
	add.s64 	%rd60, %rd1, %rd59;
	ld.global.f32 	%f177, [%rd60];
	fma.rn.f32 	%f178, %f176, %f177, %f175;
	ld.shared.f32 	%f179, [%r151+1536];
	add.s32 	%r155, %r152, 2352;
	mul.wide.u32 	%rd61, %r155, 4;
	add.s64 	%rd62, %rd1, %rd61;
	ld.global.f32 	%f180, [%rd62];
	fma.rn.f32 	%f181, %f179, %f180, %f178;
	ld.shared.f32 	%f182, [%r151+2048];
	add.s32 	%r156, %r152, 3136;
	mul.wide.u32 	%rd63, %r156, 4;
	add.s64 	%rd64, %rd1, %rd63;
	ld.global.f32 	%f183, [%rd64];
	fma.rn.f32 	%f184, %f182, %f183, %f181;
	ld.shared.f32 	%f185, [%r151+2560];
	add.s32 	%r157, %r152, 3920;
	mul.wide.u32 	%rd65, %r157, 4;
	add.s64 	%rd66, %rd1, %rd65;
	ld.global.f32 	%f186, [%rd66];
	fma.rn.f32 	%f187, %f185, %f186, %f184;
	ld.shared.f32 	%f188, [%r151+3072];
	add.s32 	%r158, %r152, 4704;
	mul.wide.u32 	%rd67, %r158, 4;
	add.s64 	%rd68, %rd1, %rd67;
	ld.global.f32 	%f189, [%rd68];
	fma.rn.f32 	%f190, %f188, %f189, %f187;
	ld.shared.f32 	%f191, [%r151+3584];
	add.s32 	%r159, %r152, 5488;
	mul.wide.u32 	%rd69, %r159, 4;
	add.s64 	%rd70, %rd1, %rd69;
	ld.global.f32 	%f192, [%rd70];
	fma.rn.f32 	%f268, %f191, %f192, %f190;
	add.s32 	%r209, %r209, 8;
	setp.ne.s32 	%p28, %r209, %r211;
	@%p28 bra 	$L__BB1_35;
$L__BB1_36:
	setp.eq.s32 	%p29, %r38, 0;
	@%p29 bra 	$L__BB1_44;
	and.b32  	%r43, %r62, 3;
	setp.lt.u32 	%p30, %r38, 4;
	@%p30 bra 	$L__BB1_39;
	shl.b32 	%r160, %r211, 7;
	add.s32 	%r161, %r160, %r36;
	shl.b32 	%r162, %r161, 2;
	add.s32 	%r163, %r35, %r162;
	ld.shared.f32 	%f194, [%r163];
	mad.lo.s32 	%r164, %r211, 784, %r37;
	mul.wide.s32 	%rd71, %r164, 4;
	add.s64 	%rd72, %rd1, %rd71;
	ld.global.f32 	%f195, [%rd72];
	fma.rn.f32 	%f196, %f194, %f195, %f268;
	ld.shared.f32 	%f197, [%r163+512];
	add.s32 	%r165, %r164, 784;
	mul.wide.u32 	%rd73, %r165, 4;
	add.s64 	%rd74, %rd1, %rd73;
	ld.global.f32 	%f198, [%rd74];
	fma.rn.f32 	%f199, %f197, %f198, %f196;
	ld.shared.f32 	%f200, [%r163+1024];
	add.s32 	%r166, %r164, 1568;
	mul.wide.u32 	%rd75, %r166, 4;
	add.s64 	%rd76, %rd1, %rd75;
	ld.global.f32 	%f201, [%rd76];
	fma.rn.f32 	%f202, %f200, %f201, %f199;
	ld.shared.f32 	%f203, [%r163+1536];
	add.s32 	%r167, %r164, 2352;
	mul.wide.u32 	%rd77, %r167, 4;
	add.s64 	%rd78, %rd1, %rd77;
	ld.global.f32 	%f204, [%rd78];
	fma.rn.f32 	%f268, %f203, %f204, %f202;
	add.s32 	%r211, %r211, 4;
$L__BB1_39:
	setp.eq.s32 	%p31, %r43, 0;
	@%p31 bra 	$L__BB1_44;
	setp.eq.s32 	%p32, %r43, 1;
	@%p32 bra 	$L__BB1_42;
	shl.b32 	%r168, %r211, 7;
	add.s32 	%r169, %r168, %r36;
	shl.b32 	%r170, %r169, 2;
	add.s32 	%r171, %r35, %r170;
	ld.shared.f32 	%f206, [%r171];
	mad.lo.s32 	%r172, %r211, 784, %r37;
	mul.wide.s32 	%rd79, %r172, 4;
	add.s64 	%rd80, %rd1, %rd79;
	ld.global.f32 	%f207, [%rd80];
	fma.rn.f32 	%f208, %f206, %f207, %f268;
	ld.shared.f32 	%f209, [%r171+512];
	add.s32 	%r173, %r172, 784;
	mul.wide.u32 	%rd81, %r173, 4;
	add.s64 	%rd82, %rd1, %rd81;
	ld.global.f32 	%f210, [%rd82];
	fma.rn.f32 	%f268, %f209, %f210, %f208;
	add.s32 	%r211, %r211, 2;
$L__BB1_42:
	and.b32  	%r174, %r62, 1;
	setp.eq.b32 	%p33, %r174, 1;
	not.pred 	%p34, %p33;
	@%p34 bra 	$L__BB1_44;
	shl.b32 	%r175, %r211, 7;
	add.s32 	%r176, %r175, %r36;
	shl.b32 	%r177, %r176, 2;
	add.s32 	%r178, %r35, %r177;
	ld.shared.f32 	%f211, [%r178];
	mad.lo.s32 	%r179, %r211, 784, %r37;
	mul.wide.s32 	%rd83, %r179, 4;
	add.s64 	%rd84, %rd1, %rd83;
	ld.global.f32 	%f212, [%rd84];
	fma.rn.f32 	%f268, %f211, %f212, %f268;
$L__BB1_44:
	cvta.to.global.u64 	%rd85, %rd6;
	mul.wide.s32 	%rd86, %r2, 4;
	add.s64 	%rd87, %rd85, %rd86;
	st.global.f32 	[%rd87], %f268;
	setp.gt.s32 	%p35, %r2, 127;
	@%p35 bra 	$L__BB1_58;
	setp.lt.s32 	%p36, %r62, 1;
	mov.f32 	%f276, 0f00000000;
	@%p36 bra 	$L__BB1_57;
	and.b32  	%r48, %r62, 7;
	setp.lt.u32 	%p37, %r62, 8;
	mov.f32 	%f276, 0f00000000;
	mov.b32 	%r216, 0;
	@%p37 bra 	$L__BB1_49;
	and.b32  	%r216, %r62, 2147483640;
	neg.s32 	%r214, %r216;
	shl.b32 	%r181, %r2, 2;
	add.s32 	%r182, %r1, %r181;
	add.s32 	%r184, %r182, %r121;
	add.s32 	%r213, %r184, 2048;
	mov.f32 	%f276, 0f00000000;
$L__BB1_48:
	.pragma "nounroll";
	ld.shared.f32 	%f217, [%r213+-2048];
	add.f32 	%f218, %f276, %f217;
	ld.shared.f32 	%f219, [%r213+-1536];
	add.f32 	%f220, %f218, %f219;
	ld.shared.f32 	%f221, [%r213+-1024];
	add.f32 	%f222, %f220, %f221;
	ld.shared.f32 	%f223, [%r213+-512];
	add.f32 	%f224, %f222, %f223;
	ld.shared.f32 	%f225, [%r213];
	add.f32 	%f226, %f224, %f225;
	ld.shared.f32 	%f227, [%r213+512];
	add.f32 	%f228, %f226, %f227;
	ld.shared.f32 	%f229, [%r213+1024];
	add.f32 	%f230, %f228, %f229;
	ld.shared.f32 	%f231, [%r213+1536];
	add.f32 	%f276, %f230, %f231;
	add.s32 	%r214, %r214, 8;
	add.s32 	%r213, %r213, 4096;
	setp.ne.s32 	%p38, %r214, 0;
	@%p38 bra 	$L__BB1_48;
$L__BB1_49:
	setp.eq.s32 	%p39, %r48, 0;
	@%p39 bra 	$L__BB1_57;
	and.b32  	%r57, %r62, 3;
	setp.lt.u32 	%p40, %r48, 4;
	@%p40 bra 	$L__BB1_52;
	shl.b32 	%r185, %r216, 7;
	add.s32 	%r186, %r185, %r2;
	shl.b32 	%r187, %r186, 2;
	add.s32 	%r188, %r35, %r187;
	ld.shared.f32 	%f233, [%r188];
	add.f32 	%f234, %f276, %f233;
	ld.shared.f32 	%f235, [%r188+512];
	add.f32 	%f236, %f234, %f235;
	ld.shared.f32 	%f237, [%r188+1024];
	add.f32 	%f238, %f236, %f237;
	ld.shared.f32 	%f239, [%r188+1536];
	add.f32 	%f276, %f238, %f239;
	add.s32 	%r216, %r216, 4;
$L__BB1_52:
	setp.eq.s32 	%p41, %r57, 0;
	@%p41 bra 	$L__BB1_57;
	setp.eq.s32 	%p42, %r57, 1;
	@%p42 bra 	$L__BB1_55;
	shl.b32 	%r189, %r216, 7;
	add.s32 	%r190, %r189, %r2;
	shl.b32 	%r191, %r190, 2;
	add.s32 	%r192, %r35, %r191;
	ld.shared.f32 	%f241, [%r192];
	add.f32 	%f242, %f276, %f241;
	ld.shared.f32 	%f243, [%r192+512];
	add.f32 	%f276, %f242, %f243;
	add.s32 	%r216, %r216, 2;
$L__BB1_55:
	and.b32  	%r193, %r62, 1;
	setp.eq.b32 	%p43, %r193, 1;
	not.pred 	%p44, %p43;
	@%p44 bra 	$L__BB1_57;
	shl.b32 	%r194, %r216, 7;
	add.s32 	%r195, %r194, %r2;
	shl.b32 	%r196, %r195, 2;
	add.s32 	%r197, %r35, %r196;
	ld.shared.f32 	%f244, [%r197];
	add.f32 	%f276, %f276, %f244;
$L__BB1_57:
	cvta.to.global.u64 	%rd88, %rd8;
	add.s64 	%rd90, %rd88, %rd86;
	st.global.f32 	[%rd90], %f276;
$L__BB1_58:
	ret;

}
	// .globl	_Z14update_weightsPfS_S_S_S_S_S_S_fii
.visible .entry _Z14update_weightsPfS_S_S_S_S_S_S_fii(
	.param .u64 .ptr .align 1 _Z14update_weightsPfS_S_S_S_S_S_S_fii_param_0,
	.param .u64 .ptr .align 1 _Z14update_weightsPfS_S_S_S_S_S_S_fii_param_1,
	.param .u64 .ptr .align 1 _Z14update_weightsPfS_S_S_S_S_S_S_fii_param_2,
	.param .u64 .ptr .align 1 _Z14update_weightsPfS_S_S_S_S_S_S_fii_param_3,
	.param .u64 .ptr .align 1 _Z14update_weightsPfS_S_S_S_S_S_S_fii_param_4,
	.param .u64 .ptr .align 1 _Z14update_weightsPfS_S_S_S_S_S_S_fii_param_5,
	.param .u64 .ptr .align 1 _Z14update_weightsPfS_S_S_S_S_S_S_fii_param_6,
	.param .u64 .ptr .align 1 _Z14update_weightsPfS_S_S_S_S_S_S_fii_param_7,
	.param .f32 _Z14update_weightsPfS_S_S_S_S_S_S_fii_param_8,
	.param .u32 _Z14update_weightsPfS_S_S_S_S_S_S_fii_param_9,
	.param .u32 _Z14update_weightsPfS_S_S_S_S_S_S_fii_param_10
)
{
	.reg .pred 	%p<5>;
	.reg .b32 	%r<14>;
	.reg .b32 	%f<18>;
	.reg .b64 	%rd<29>;

	ld.param.u64 	%rd1, [_Z14update_weightsPfS_S_S_S_S_S_S_fii_param_0];
	ld.param.u64 	%rd2, [_Z14update_weightsPfS_S_S_S_S_S_S_fii_param_1];
	ld.param.u64 	%rd3, [_Z14update_weightsPfS_S_S_S_S_S_S_fii_param_2];
	ld.param.u64 	%rd4, [_Z14update_weightsPfS_S_S_S_S_S_S_fii_param_3];
	ld.param.u64 	%rd5, [_Z14update_weightsPfS_S_S_S_S_S_S_fii_param_4];
	ld.param.u64 	%rd6, [_Z14update_weightsPfS_S_S_S_S_S_S_fii_param_5];
	ld.param.u64 	%rd7, [_Z14update_weightsPfS_S_S_S_S_S_S_fii_param_6];
	ld.param.u64 	%rd8, [_Z14update_weightsPfS_S_S_S_S_S_S_fii_param_7];
	ld.param.f32 	%f1, [_Z14update_weightsPfS_S_S_S_S_S_S_fii_param_8];
	ld.param.u32 	%r3, [_Z14update_weightsPfS_S_S_S_S_S_S_fii_param_9];
	ld.param.u32 	%r4, [_Z14update_weightsPfS_S_S_S_S_S_S_fii_param_10];
	mov.u32 	%r5, %tid.x;
	mov.u32 	%r6, %ctaid.x;
	mov.u32 	%r7, %ntid.x;
	mad.lo.s32 	%r1, %r6, %r7, %r5;
	setp.ge.s32 	%p1, %r1, %r3;
	@%p1 bra 	$L__BB2_2;
	cvta.to.global.u64 	%rd24, %rd5;
	cvta.to.global.u64 	%rd25, %rd1;
	mul.wide.s32 	%rd26, %r1, 4;
	add.s64 	%rd27, %rd24, %rd26;
	ld.global.f32 	%f14, [%rd27];
	mul.f32 	%f15, %f1, %f14;
	add.s64 	%rd28, %rd25, %rd26;
	ld.global.f32 	%f16, [%rd28];
	sub.f32 	%f17, %f16, %f15;
	st.global.f32 	[%rd28], %f17;
	bra.uni 	$L__BB2_8;
$L__BB2_2:
	add.s32 	%r2, %r4, %r3;
	setp.ge.s32 	%p2, %r1, %r2;
	@%p2 bra 	$L__BB2_4;
	sub.s32 	%r13, %r1, %r3;
	cvta.to.global.u64 	%rd19, %rd6;
	mul.wide.s32 	%rd20, %r13, 4;
	add.s64 	%rd21, %rd19, %rd20;
	ld.global.f32 	%f10, [%rd21];
	mul.f32 	%f11, %f1, %f10;
	cvta.to.global.u64 	%rd22, %rd2;
	add.s64 	%rd23, %rd22, %rd20;
	ld.global.f32 	%f12, [%rd23];
	sub.f32 	%f13, %f12, %f11;
	st.global.f32 	[%rd23], %f13;
	bra.uni 	$L__BB2_8;
$L__BB2_4:
	add.s32 	%r8, %r2, 128;
	setp.ge.s32 	%p3, %r1, %r8;
	@%p3 bra 	$L__BB2_6;
	sub.s32 	%r12, %r1, %r2;
	cvta.to.global.u64 	%rd14, %rd7;
	mul.wide.s32 	%rd15, %r12, 4;
	add.s64 	%rd16, %rd14, %rd15;
	ld.global.f32 	%f6, [%rd16];
	mul.f32 	%f7, %f1, %f6;
	cvta.to.global.u64 	%rd17, %rd3;
	add.s64 	%rd18, %rd17, %rd15;
	ld.global.f32 	%f8, [%rd18];
	sub.f32 	%f9, %f8, %f7;
	st.global.f32 	[%rd18], %f9;
	bra.uni 	$L__BB2_8;
$L__BB2_6:
	add.s32 	%r9, %r2, 138;
	setp.ge.s32 	%p4, %r1, %r9;
	@%p4 bra 	$L__BB2_8;
	sub.s32 	%r10, %r1, %r2;
	add.s32 	%r11, %r10, -128;
	cvta.to.global.u64 	%rd9, %rd8;
	mul.wide.s32 	%rd10, %r11, 4;
	add.s64 	%rd11, %rd9, %rd10;
	ld.global.f32 	%f2, [%rd11];
	mul.f32 	%f3, %f1, %f2;
	cvta.to.global.u64 	%rd12, %rd4;
	add.s64 	%rd13, %rd12, %rd10;
	ld.global.f32 	%f4, [%rd13];
	sub.f32 	%f5, %f4, %f3;
	st.global.f32 	[%rd13], %f5;
$L__BB2_8:
	ret;

}


// ===== COMPILED SASS (sm_100) =====

	.target	sm_100

	.elftype	@"ET_EXEC"


//--------------------- .note.nv.tkinfo           --------------------------
	.section	.note.nv.tkinfo,"",@"SHT_NOTE"
	.sectionflags	@"SHF_NOTE_NV_TKINFO"
	.tkinfo
        /*0018*/ 	.word	0x00000002
        /*0030*/ 	.string	""
        /*0030*/ 	.string	"ptxas"
        /*0030*/ 	.string	"Cuda compilation tools, release 13.0, V13.0.88"
        /*0030*/ 	.string	"Build cuda_13.0.r13.0/compiler.36424714_0"
        /*0030*/ 	.string	"-arch sm_100 -m 64 "



//--------------------- .note.nv.cuinfo           --------------------------
	.section	.note.nv.cuinfo,"",@"SHT_NOTE"
	.sectionflags	@"SHF_NOTE_NV_CUINFO"
        /*0018*/ 	.short	0x0002
        /*001a*/ 	.short	0x0064
        /*001c*/ 	.short	0x0082
	.zero		2


//--------------------- .nv.info                  --------------------------
	.section	.nv.info,"",@"SHT_CUDA_INFO"
	.align	4


	//----- nvinfo : EIATTR_REGCOUNT
	.align		4
        /*0000*/ 	.byte	0x04, 0x2f
        /*0002*/ 	.short	(.L_1 - .L_0)
	.align		4
.L_0:
        /*0004*/ 	.word	index@(_Z12forward_passPfS_S_S_S_S_S_i)
        /*0008*/ 	.word	0x00000020


	//----- nvinfo : EIATTR_FRAME_SIZE
	.align		4
.L_1:
        /*000c*/ 	.byte	0x04, 0x11
        /*000e*/ 	.short	(.L_3 - .L_2)
	.align		4
.L_2:
        /*0010*/ 	.word	index@(_Z12forward_passPfS_S_S_S_S_S_i)
        /*0014*/ 	.word	0x00000000


	//----- nvinfo : EIATTR_REGCOUNT
	.align		4
.L_3:
        /*0018*/ 	.byte	0x04, 0x2f
        /*001a*/ 	.short	(.L_5 - .L_4)
	.align		4
.L_4:
        /*001c*/ 	.word	index@(_Z13backward_passPfS_S_S_S_S_S_PiS_S_S_S_i)
        /*0020*/ 	.word	0x00000020


	//----- nvinfo : EIATTR_FRAME_SIZE
	.align		4
.L_5:
        /*0024*/ 	.byte	0x04, 0x11
        /*0026*/ 	.short	(.L_7 - .L_6)
	.align		4
.L_6:
        /*0028*/ 	.word	index@($__internal_0_$__cuda_sm3x_div_rn_noftz_f32_slowpath)
        /*002c*/ 	.word	0x00000000


	//----- nvinfo : EIATTR_FRAME_SIZE
	.align		4
.L_7:
        /*0030*/ 	.byte	0x04, 0x11
        /*0032*/ 	.short	(.L_9 - .L_8)
	.align		4
.L_8:
        /*0034*/ 	.word	index@(_Z13backward_passPfS_S_S_S_S_S_PiS_S_S_S_i)
        /*0038*/ 	.word	0x00000000


	//----- nvinfo : EIATTR_REGCOUNT
	.align		4
.L_9:
        /*003c*/ 	.byte	0x04, 0x2f
        /*003e*/ 	.short	(.L_11 - .L_10)
	.align		4
.L_10:
        /*0040*/ 	.word	index@(_Z14update_weightsPfS_S_S_S_S_S_S_fii)
        /*0044*/ 	.word	0x0000000a


	//----- nvinfo : EIATTR_FRAME_SIZE
	.align		4
.L_11:
        /*0048*/ 	.byte	0x04, 0x11
        /*004a*/ 	.short	(.L_13 - .L_12)
	.align		4
.L_12:
        /*004c*/ 	.word	index@(_Z14update_weightsPfS_S_S_S_S_S_S_fii)
        /*0050*/ 	.word	0x00000000


	//----- nvinfo : EIATTR_MIN_STACK_SIZE
	.align		4
.L_13:
        /*0054*/ 	.byte	0x04, 0x12
        /*0056*/ 	.short	(.L_15 - .L_14)
	.align		4
.L_14:
        /*0058*/ 	.word	index@(_Z14update_weightsPfS_S_S_S_S_S_S_fii)
        /*005c*/ 	.word	0x00000000


	//----- nvinfo : EIATTR_MIN_STACK_SIZE
	.align		4
.L_15:
        /*0060*/ 	.byte	0x04, 0x12
        /*0062*/ 	.short	(.L_17 - .L_16)
	.align		4
.L_16:
        /*0064*/ 	.word	index@(_Z13backward_passPfS_S_S_S_S_S_PiS_S_S_S_i)
        /*0068*/ 	.word	0x00000000


	//----- nvinfo : EIATTR_MIN_STACK_SIZE
	.align		4
.L_17:
        /*006c*/ 	.byte	0x04, 0x12
        /*006e*/ 	.short	(.L_19 - .L_18)
	.align		4
.L_18:
        /*0070*/ 	.word	index@(_Z12forward_passPfS_S_S_S_S_S_i)
        /*0074*/ 	.word	0x00000000
.L_19:


//--------------------- .nv.compat                --------------------------
	.section	.nv.compat,"",@"SHT_CUDA_COMPAT_INFO"
	.align	4
        /*0000*/ 	.byte	0x02, 0x09, 0x00, 0x00, 0x02, 0x02, 0x01, 0x00, 0x02, 0x05, 0x05, 0x00, 0x03, 0x07, 0x01, 0x01
        /*0010*/ 	.byte	0x02, 0x03, 0x00, 0x00, 0x02, 0x06, 0x01, 0x00, 0x04, 0x0b, 0x08, 0x00, 0x01, 0x00, 0x00, 0x00
        /*0020*/ 	.byte	0x00, 0x00, 0x00, 0x00


//--------------------- .nv.info._Z14update_weightsPfS_S_S_S_S_S_S_fii --------------------------
	.section	.nv.info._Z14update_weightsPfS_S_S_S_S_S_S_fii,"",@"SHT_CUDA_INFO"
	.sectionflags	@""
	.align	4


	//----- nvinfo : EIATTR_CUDA_API_VERSION
	.align		4
        /*0000*/ 	.byte	0x04, 0x37
        /*0002*/ 	.short	(.L_21 - .L_20)
.L_20:
        /*0004*/ 	.word	0x00000082


	//----- nvinfo : EIATTR_KPARAM_INFO
	.align		4
.L_21:
        /*0008*/ 	.byte	0x04, 0x17
        /*000a*/ 	.short	(.L_23 - .L_22)
.L_22:
        /*000c*/ 	.word	0x00000000
        /*0010*/ 	.short	0x000a
        /*0012*/ 	.short	0x0048
        /*0014*/ 	.byte	0x00, 0xf0, 0x11, 0x00


	//----- nvinfo : EIATTR_KPARAM_INFO
	.align		4
.L_23:
        /*0018*/ 	.byte	0x04, 0x17
        /*001a*/ 	.short	(.L_25 - .L_24)
.L_24:
        /*001c*/ 	.word	0x00000000
        /*0020*/ 	.short	0x0009
        /*0022*/ 	.short	0x0044
        /*0024*/ 	.byte	0x00, 0xf0, 0x11, 0x00


	//----- nvinfo : EIATTR_KPARAM_INFO
	.align		4
.L_25:
        /*0028*/ 	.byte	0x04, 0x17
        /*002a*/ 	.short	(.L_27 - .L_26)
.L_26:
        /*002c*/ 	.word	0x00000000
        /*0030*/ 	.short	0x0008
        /*0032*/ 	.short	0x0040
        /*0034*/ 	.byte	0x00, 0xf0, 0x11, 0x00


	//----- nvinfo : EIATTR_KPARAM_INFO
	.align		4
.L_27:
        /*0038*/ 	.byte	0x04, 0x17
        /*003a*/ 	.short	(.L_29 - .L_28)
.L_28:
        /*003c*/ 	.word	0x00000000
        /*0040*/ 	.short	0x0007
        /*0042*/ 	.short	0x0038
        /*0044*/ 	.byte	0x00, 0xf5, 0x21, 0x00


	//----- nvinfo : EIATTR_KPARAM_INFO
	.align		4
.L_29:
        /*0048*/ 	.byte	0x04, 0x17
        /*004a*/ 	.short	(.L_31 - .L_30)
.L_30:
        /*004c*/ 	.word	0x00000000
        /*0050*/ 	.short	0x0006
        /*0052*/ 	.short	0x0030
        /*0054*/ 	.byte	0x00, 0xf5, 0x21, 0x00


	//----- nvinfo : EIATTR_KPARAM_INFO
	.align		4
.L_31:
        /*0058*/ 	.byte	0x04, 0x17
        /*005a*/ 	.short	(.L_33 - .L_32)
.L_32:
        /*005c*/ 	.word	0x00000000
        /*0060*/ 	.short	0x0005
        /*0062*/ 	.short	0x0028
        /*0064*/ 	.byte	0x00, 0xf5, 0x21, 0x00


	//----- nvinfo : EIATTR_KPARAM_INFO
	.align		4
.L_33:
        /*0068*/ 	.byte	0x04, 0x17
        /*006a*/ 	.short	(.L_35 - .L_34)
.L_34:
        /*006c*/ 	.word	0x00000000
        /*0070*/ 	.short	0x0004
        /*0072*/ 	.short	0x0020
        /*0074*/ 	.byte	0x00, 0xf5, 0x21, 0x00


	//----- nvinfo : EIATTR_KPARAM_INFO
	.align		4
.L_35:
        /*0078*/ 	.byte	0x04, 0x17
        /*007a*/ 	.short	(.L_37 - .L_36)
.L_36:
        /*007c*/ 	.word	0x00000000
        /*0080*/ 	.short	0x0003
        /*0082*/ 	.short	0x0018
        /*0084*/ 	.byte	0x00, 0xf5, 0x21, 0x00


	//----- nvinfo : EIATTR_KPARAM_INFO
	.align		4
.L_37:
        /*0088*/ 	.byte	0x04, 0x17
        /*008a*/ 	.short	(.L_39 - .L_38)
.L_38:
        /*008c*/ 	.word	0x00000000
        /*0090*/ 	.short	0x0002
        /*0092*/ 	.short	0x0010
        /*0094*/ 	.byte	0x00, 0xf5, 0x21, 0x00


	//----- nvinfo : EIATTR_KPARAM_INFO
	.align		4
.L_39:
        /*0098*/ 	.byte	0x04, 0x17
        /*009a*/ 	.short	(.L_41 - .L_40)
.L_40:
        /*009c*/ 	.word	0x00000000
        /*00a0*/ 	.short	0x0001
        /*00a2*/ 	.short	0x0008
        /*00a4*/ 	.byte	0x00, 0xf5, 0x21, 0x00


	//----- nvinfo : EIATTR_KPARAM_INFO
	.align		4
.L_41:
        /*00a8*/ 	.byte	0x04, 0x17
        /*00aa*/ 	.short	(.L_43 - .L_42)
.L_42:
        /*00ac*/ 	.word	0x00000000
        /*00b0*/ 	.short	0x0000
        /*00b2*/ 	.short	0x0000
        /*00b4*/ 	.byte	0x00, 0xf5, 0x21, 0x00


	//----- nvinfo : EIATTR_SPARSE_MMA_MASK
	.align		4
.L_43:
        /*00b8*/ 	.byte	0x03, 0x50
        /*00ba*/ 	.short	0x0000


	//----- nvinfo : EIATTR_MAXREG_COUNT
	.align		4
        /*00bc*/ 	.byte	0x03, 0x1b
        /*00be*/ 	.short	0x00ff


	//----- nvinfo : EIATTR_MERCURY_ISA_VERSION
	.align		4
        /*00c0*/ 	.byte	0x03, 0x5f
        /*00c2*/ 	.short	0x0101


	//----- nvinfo : EIATTR_VRC_CTA_INIT_COUNT
	.align		4
        /*00c4*/ 	.byte	0x02, 0x4a
	.zero		1
	.zero		1


	//----- nvinfo : EIATTR_EXIT_INSTR_OFFSETS
	.align		4
        /*00c8*/ 	.byte	0x04, 0x1c
        /*00ca*/ 	.short	(.L_45 - .L_44)


	//   ....[0]....
.L_44:
        /*00cc*/ 	.word	0x00000120


	//   ....[1]....
        /*00d0*/ 	.word	0x00000210


	//   ....[2]....
        /*00d4*/ 	.word	0x000002f0


	//   ....[3]....
        /*00d8*/ 	.word	0x00000320


	//   ....[4]....
        /*00dc*/ 	.word	0x000003d0


	//----- nvinfo : EIATTR_CRS_STACK_SIZE
	.align		4
.L_45:
        /*00e0*/ 	.byte	0x04, 0x1e
        /*00e2*/ 	.short	(.L_47 - .L_46)
.L_46:
        /*00e4*/ 	.word	0x00000000


	//----- nvinfo : EIATTR_CBANK_PARAM_SIZE
	.align		4
.L_47:
        /*00e8*/ 	.byte	0x03, 0x19
        /*00ea*/ 	.short	0x004c


	//----- nvinfo : EIATTR_PARAM_CBANK
	.align		4
        /*00ec*/ 	.byte	0x04, 0x0a
        /*00ee*/ 	.short	(.L_49 - .L_48)
	.align		4
.L_48:
        /*00f0*/ 	.word	index@(.nv.constant0._Z14update_weightsPfS_S_S_S_S_S_S_fii)
        /*00f4*/ 	.short	0x0380
        /*00f6*/ 	.short	0x004c


	//----- nvinfo : EIATTR_SW_WAR
	.align		4
.L_49:
        /*00f8*/ 	.byte	0x04, 0x36
        /*00fa*/ 	.short	(.L_51 - .L_50)
.L_50:
        /*00fc*/ 	.word	0x00000008
.L_51:


//--------------------- .nv.info._Z13backward_passPfS_S_S_S_S_S_PiS_S_S_S_i --------------------------
	.section	.nv.info._Z13backward_passPfS_S_S_S_S_S_PiS_S_S_S_i,"",@"SHT_CUDA_INFO"
	.sectionflags	@""
	.align	4


	//----- nvinfo : EIATTR_CUDA_API_VERSION
	.align		4
        /*0000*/ 	.byte	0x04, 0x37
        /*0002*/ 	.short	(.L_53 - .L_52)
.L_52:
        /*0004*/ 	.word	0x00000082


	//----- nvinfo : EIATTR_KPARAM_INFO
	.align		4
.L_53:
        /*0008*/ 	.byte	0x04, 0x17
        /*000a*/ 	.short	(.L_55 - .L_54)
.L_54:
        /*000c*/ 	.word	0x00000000
        /*0010*/ 	.short	0x000c
        /*0012*/ 	.short	0x0060
        /*0014*/ 	.byte	0x00, 0xf0, 0x11, 0x00


	//----- nvinfo : EIATTR_KPARAM_INFO
	.align		4
.L_55:
        /*0018*/ 	.byte	0x04, 0x17
        /*001a*/ 	.short	(.L_57 - .L_56)
.L_56:
        /*001c*/ 	.word	0x00000000
        /*0020*/ 	.short	0x000b
        /*0022*/ 	.short	0x0058
        /*0024*/ 	.byte	0x00, 0xf5, 0x21, 0x00


	//----- nvinfo : EIATTR_KPARAM_INFO
	.align		4
.L_57:
        /*0028*/ 	.byte	0x04, 0x17
        /*002a*/ 	.short	(.L_59 - .L_58)
.L_58:
        /*002c*/ 	.word	0x00000000
        /*0030*/ 	.short	0x000a
        /*0032*/ 	.short	0x0050
        /*0034*/ 	.byte	0x00, 0xf5, 0x21, 0x00


	//----- nvinfo : EIATTR_KPARAM_INFO
	.align		4
.L_59:
        /*0038*/ 	.byte	0x04, 0x17
        /*003a*/ 	.short	(.L_61 - .L_60)
.L_60:
        /*003c*/ 	.word	0x00000000
        /*0040*/ 	.short	0x0009
        /*0042*/ 	.short	0x0048
        /*0044*/ 	.byte	0x00, 0xf5, 0x21, 0x00


	//----- nvinfo : EIATTR_KPARAM_INFO
	.align		4
.L_61:
        /*0048*/ 	.byte	0x04, 0x17
        /*004a*/ 	.short	(.L_63 - .L_62)
.L_62:
        /*004c*/ 	.word	0x00000000
        /*0050*/ 	.short	0x0008
        /*0052*/ 	.short	0x0040
        /*0054*/ 	.byte	0x00, 0xf5, 0x21, 0x00


	//----- nvinfo : EIATTR_KPARAM_INFO
	.align		4
.L_63:
        /*0058*/ 	.byte	0x04, 0x17
        /*005a*/ 	.short	(.L_65 - .L_64)
.L_64:
        /*005c*/ 	.word	0x00000000
        /*0060*/ 	.short	0x0007
        /*0062*/ 	.short	0x0038
        /*0064*/ 	.byte	0x00, 0xf5, 0x21, 0x00


	//----- nvinfo : EIATTR_KPARAM_INFO
	.align		4
.L_65:
        /*0068*/ 	.byte	0x04, 0x17
        /*006a*/ 	.short	(.L_67 - .L_66)
.L_66:
        /*006c*/ 	.word	0x00000000
        /*0070*/ 	.short	0x0006
        /*0072*/ 	.short	0x0030
        /*0074*/ 	.byte	0x00, 0xf5, 0x21, 0x00


	//----- nvinfo : EIATTR_KPARAM_INFO
	.align		4
.L_67:
        /*0078*/ 	.byte	0x04, 0x17
        /*007a*/ 	.short	(.L_69 - .L_68)
.L_68:
        /*007c*/ 	.word	0x00000000
        /*0080*/ 	.short	0x0005
        /*0082*/ 	.short	0x0028
        /*0084*/ 	.byte	0x00, 0xf5, 0x21, 0x00


	//----- nvinfo : EIATTR_KPARAM_INFO
	.align		4
.L_69:
        /*0088*/ 	.byte	0x04, 0x17
        /*008a*/ 	.short	(.L_71 - .L_70)
.L_70:
        /*008c*/ 	.word	0x00000000
        /*0090*/ 	.short	0x0004
        /*0092*/ 	.short	0x0020
        /*0094*/ 	.byte	0x00, 0xf5, 0x21, 0x00


	//----- nvinfo : EIATTR_KPARAM_INFO
	.align		4
.L_71:
        /*0098*/ 	.byte	0x04, 0x17
        /*009a*/ 	.short	(.L_73 - .L_72)
.L_72:
        /*009c*/ 	.word	0x00000000
        /*00a0*/ 	.short	0x0003
        /*00a2*/ 	.short	0x0018
        /*00a4*/ 	.byte	0x00, 0xf5, 0x21, 0x00


	//----- nvinfo : EIATTR_KPARAM_INFO
	.align		4
.L_73:
        /*00a8*/ 	.byte	0x04, 0x17
        /*00aa*/ 	.short	(.L_75 - .L_74)
.L_74:
        /*00ac*/ 	.word	0x00000000
        /*00b0*/ 	.short	0x0002
        /*00b2*/ 	.short	0x0010
        /*00b4*/ 	.byte	0x00, 0xf5, 0x21, 0x00


	//----- nvinfo : EIATTR_KPARAM_INFO
	.align		4
.L_75:
        /*00b8*/ 	.byte	0x04, 0x17
        /*00ba*/ 	.short	(.L_77 - .L_76)
.L_76:
        /*00bc*/ 	.word	0x00000000
        /*00c0*/ 	.short	0x0001
        /*00c2*/ 	.short	0x0008
        /*00c4*/ 	.byte	0x00, 0xf5, 0x21, 0x00


	//----- nvinfo : EIATTR_KPARAM_INFO
	.align		4
.L_77:
        /*00c8*/ 	.byte	0x04, 0x17
        /*00ca*/ 	.short	(.L_79 - .L_78)
.L_78:
        /*00cc*/ 	.word	0x00000000
        /*00d0*/ 	.short	0x0000
        /*00d2*/ 	.short	0x0000
        /*00d4*/ 	.byte	0x00, 0xf5, 0x21, 0x00


	//----- nvinfo : EIATTR_SPARSE_MMA_MASK
	.align		4
.L_79:
        /*00d8*/ 	.byte	0x03, 0x50
        /*00da*/ 	.short	0x0000


	//----- nvinfo : EIATTR_MAXREG_COUNT
	.align		4
        /*00dc*/ 	.byte	0x03, 0x1b
        /*00de*/ 	.short	0x00ff


	//----- nvinfo : EIATTR_NUM_BARRIERS
	.align		4
        /*00e0*/ 	.byte	0x02, 0x4c
        /*00e2*/ 	.byte	0x01
	.zero		1


	//----- nvinfo : EIATTR_MERCURY_ISA_VERSION
	.align		4
        /*00e4*/ 	.byte	0x03, 0x5f
        /*00e6*/ 	.short	0x0101


	//----- nvinfo : EIATTR_VRC_CTA_INIT_COUNT
	.align		4
        /*00e8*/ 	.byte	0x02, 0x4a
	.zero		1
	.zero		1


	//----- nvinfo : EIATTR_EXIT_INSTR_OFFSETS
	.align		4
        /*00ec*/ 	.byte	0x04, 0x1c
        /*00ee*/ 	.short	(.L_81 - .L_80)


	//   ....[0]....
.L_80:
        /*00f0*/ 	.word	0x000013b0


	//   ....[1]....
        /*00f4*/ 	.word	0x00001b50


	//   ....[2]....
        /*00f8*/ 	.word	0x00001f90


	//----- nvinfo : EIATTR_CRS_STACK_SIZE
	.align		4
.L_81:
        /*00fc*/ 	.byte	0x04, 0x1e
        /*00fe*/ 	.short	(.L_83 - .L_82)
.L_82:
        /*0100*/ 	.word	0x00000000


	//----- nvinfo : EIATTR_CBANK_PARAM_SIZE
	.align		4
.L_83:
        /*0104*/ 	.byte	0x03, 0x19
        /*0106*/ 	.short	0x0064


	//----- nvinfo : EIATTR_PARAM_CBANK
	.align		4
        /*0108*/ 	.byte	0x04, 0x0a
        /*010a*/ 	.short	(.L_85 - .L_84)
	.align		4
.L_84:
        /*010c*/ 	.word	index@(.nv.constant0._Z13backward_passPfS_S_S_S_S_S_PiS_S_S_S_i)
        /*0110*/ 	.short	0x0380
        /*0112*/ 	.short	0x0064


	//----- nvinfo : EIATTR_SW_WAR
	.align		4
.L_85:
        /*0114*/ 	.byte	0x04, 0x36
        /*0116*/ 	.short	(.L_87 - .L_86)
.L_86:
        /*0118*/ 	.word	0x00000008
.L_87:


//--------------------- .nv.info._Z12forward_passPfS_S_S_S_S_S_i --------------------------
	.section	.nv.info._Z12forward_passPfS_S_S_S_S_S_i,"",@"SHT_CUDA_INFO"
	.sectionflags	@""
	.align	4


	//----- nvinfo : EIATTR_CUDA_API_VERSION
	.align		4
        /*0000*/ 	.byte	0x04, 0x37
        /*0002*/ 	.short	(.L_89 - .L_88)
.L_88:
        /*0004*/ 	.word	0x00000082


	//----- nvinfo : EIATTR_KPARAM_INFO
	.align		4
.L_89:
        /*0008*/ 	.byte	0x04, 0x17
        /*000a*/ 	.short	(.L_91 - .L_90)
.L_90:
        /*000c*/ 	.word	0x00000000
        /*0010*/ 	.short	0x0007
        /*0012*/ 	.short	0x0038
        /*0014*/ 	.byte	0x00, 0xf0, 0x11, 0x00


	//----- nvinfo : EIATTR_KPARAM_INFO
	.align		4
.L_91:
        /*0018*/ 	.byte	0x04, 0x17
        /*001a*/ 	.short	(.L_93 - .L_92)
.L_92:
        /*001c*/ 	.word	0x00000000
        /*0020*/ 	.short	0x0006
        /*0022*/ 	.short	0x0030
        /*0024*/ 	.byte	0x00, 0xf5, 0x21, 0x00


	//----- nvinfo : EIATTR_KPARAM_INFO
	.align		4
.L_93:
        /*0028*/ 	.byte	0x04, 0x17
        /*002a*/ 	.short	(.L_95 - .L_94)
.L_94:
        /*002c*/ 	.word	0x00000000
        /*0030*/ 	.short	0x0005
        /*0032*/ 	.short	0x0028
        /*0034*/ 	.byte	0x00, 0xf5, 0x21, 0x00


	//----- nvinfo : EIATTR_KPARAM_INFO
	.align		4
.L_95:
        /*0038*/ 	.byte	0x04, 0x17
        /*003a*/ 	.short	(.L_97 - .L_96)
.L_96:
        /*003c*/ 	.word	0x00000000
        /*0040*/ 	.short	0x0004
        /*0042*/ 	.short	0x0020
        /*0044*/ 	.byte	0x00, 0xf5, 0x21, 0x00


	//----- nvinfo : EIATTR_KPARAM_INFO
	.align		4
.L_97:
        /*0048*/ 	.byte	0x04, 0x17
        /*004a*/ 	.short	(.L_99 - .L_98)
.L_98:
        /*004c*/ 	.word	0x00000000
        /*0050*/ 	.short	0x0003
        /*0052*/ 	.short	0x0018
        /*0054*/ 	.byte	0x00, 0xf5, 0x21, 0x00


	//----- nvinfo : EIATTR_KPARAM_INFO
	.align		4
.L_99:
        /*0058*/ 	.byte	0x04, 0x17
        /*005a*/ 	.short	(.L_101 - .L_100)
.L_100:
        /*005c*/ 	.word	0x00000000
        /*0060*/ 	.short	0x0002
        /*0062*/ 	.short	0x0010
        /*0064*/ 	.byte	0x00, 0xf5, 0x21, 0x00


	//----- nvinfo : EIATTR_KPARAM_INFO
	.align		4
.L_101:
        /*0068*/ 	.byte	0x04, 0x17
        /*006a*/ 	.short	(.L_103 - .L_102)
.L_102:
        /*006c*/ 	.word	0x00000000
        /*0070*/ 	.short	0x0001
        /*0072*/ 	.short	0x0008
        /*0074*/ 	.byte	0x00, 0xf5, 0x21, 0x00


	//----- nvinfo : EIATTR_KPARAM_INFO
	.align		4
.L_103:
        /*0078*/ 	.byte	0x04, 0x17
        /*007a*/ 	.short	(.L_105 - .L_104)
.L_104:
        /*007c*/ 	.word	0x00000000
        /*0080*/ 	.short	0x0000
        /*0082*/ 	.short	0x0000
        /*0084*/ 	.byte	0x00, 0xf5, 0x21, 0x00


	//----- nvinfo : EIATTR_SPARSE_MMA_MASK
	.align		4
.L_105:
        /*0088*/ 	.byte	0x03, 0x50
        /*008a*/ 	.short	0x0000


	//----- nvinfo : EIATTR_MAXREG_COUNT
	.align		4
        /*008c*/ 	.byte	0x03, 0x1b
        /*008e*/ 	.short	0x00ff


	//----- nvinfo : EIATTR_MERCURY_ISA_VERSION
	.align		4
        /*0090*/ 	.byte	0x03, 0x5f
        /*0092*/ 	.short	0x0101


	//----- nvinfo : EIATTR_VRC_CTA_INIT_COUNT
	.align		4
        /*0094*/ 	.byte	0x02, 0x4a
	.zero		1
	.zero		1


	//----- nvinfo : EIATTR_EXIT_INSTR_OFFSETS
	.align		4
        /*0098*/ 	.byte	0x04, 0x1c
        /*009a*/ 	.short	(.L_107 - .L_106)


	//   ....[0]....
.L_106:
        /*009c*/ 	.word	0x00000590


	//   ....[1]....
        /*00a0*/ 	.word	0x000005c0


	//   ....[2]....
        /*00a4*/ 	.word	0x00000ac0


	//----- nvinfo : EIATTR_CRS_STACK_SIZE
	.align		4
.L_107:
        /*00a8*/ 	.byte	0x04, 0x1e
        /*00aa*/ 	.short	(.L_109 - .L_108)
.L_108:
        /*00ac*/ 	.word	0x00000000


	//----- nvinfo : EIATTR_CBANK_PARAM_SIZE
	.align		4
.L_109:
        /*00b0*/ 	.byte	0x03, 0x19
        /*00b2*/ 	.short	0x003c


	//----- nvinfo : EIATTR_PARAM_CBANK
	.align		4
        /*00b4*/ 	.byte	0x04, 0x0a
        /*00b6*/ 	.short	(.L_111 - .L_110)
	.align		4
.L_110:
        /*00b8*/ 	.word	index@(.nv.constant0._Z12forward_passPfS_S_S_S_S_S_i)
        /*00bc*/ 	.short	0x0380
        /*00be*/ 	.short	0x003c


	//----- nvinfo : EIATTR_SW_WAR
	.align		4
.L_111:
        /*00c0*/ 	.byte	0x04, 0x36
        /*00c2*/ 	.short	(.L_113 - .L_112)
.L_112:
        /*00c4*/ 	.word	0x00000008
.L_113:


//--------------------- .nv.callgraph             --------------------------
	.section	.nv.callgraph,"",@"SHT_CUDA_CALLGRAPH"
	.align	4
	.sectionentsize	8
	.align		4
        /*0000*/ 	.word	0x00000000
	.align		4
        /*0004*/ 	.word	0xffffffff
	.align		4
        /*0008*/ 	.word	0x00000000
	.align		4
        /*000c*/ 	.word	0xfffffffe
	.align		4
        /*0010*/ 	.word	0x00000000
	.align		4
        /*0014*/ 	.word	0xfffffffd
	.align		4
        /*0018*/ 	.word	0x00000000
	.align		4
        /*001c*/ 	.word	0xfffffffc


//--------------------- .text._Z14update_weightsPfS_S_S_S_S_S_S_fii --------------------------
	.section	.text._Z14update_weightsPfS_S_S_S_S_S_S_fii,"ax",@progbits
	.align	128
        .global         _Z14update_weightsPfS_S_S_S_S_S_S_fii
        .type           _Z14update_weightsPfS_S_S_S_S_S_S_fii,@function
        .size           _Z14update_weightsPfS_S_S_S_S_S_S_fii,(.L_x_47 - _Z14update_weightsPfS_S_S_S_S_S_S_fii)
        .other          _Z14update_weightsPfS_S_S_S_S_S_S_fii,@"STO_CUDA_ENTRY STV_DEFAULT"
_Z14update_weightsPfS_S_S_S_S_S_S_fii:
.text._Z14update_weightsPfS_S_S_S_S_S_S_fii:
[----:B------:R-:W-:Y:S01]  /*0000*/  LDC R1, c[0x0][0x37c] ;  /* 0x0000df00ff017b82 */ /* 0x000fe20000000800 */
[----:B------:R-:W0:Y:S07]  /*0010*/  S2R R7, SR_TID.X ;  /* 0x0000000000077919 */ /* 0x000e2e0000002100 */
[----:B------:R-:W0:Y:S01]  /*0020*/  S2UR UR4, SR_CTAID.X ;  /* 0x00000000000479c3 */ /* 0x000e220000002500 */
[----:B------:R-:W1:Y:S07]  /*0030*/  LDCU UR6, c[0x0][0x3c4] ;  /* 0x00007880ff0677ac */ /* 0x000e6e0008000800 */
[----:B------:R-:W0:Y:S02]  /*0040*/  LDC R0, c[0x0][0x360] ;  /* 0x0000d800ff007b82 */ /* 0x000e240000000800 */
[----:B0-----:R-:W-:Y:S01]  /*0050*/  IMAD R7, R0, UR4, R7 ;  /* 0x0000000400077c24 */ /* 0x001fe2000f8e0207 */
[----:B------:R-:W0:Y:S04]  /*0060*/  LDCU.64 UR4, c[0x0][0x358] ;  /* 0x00006b00ff0477ac */ /* 0x000e280008000a00 */
[----:B-1----:R-:W-:-:S13]  /*0070*/  ISETP.GE.AND P0, PT, R7, UR6, PT ;  /* 0x0000000607007c0c */ /* 0x002fda000bf06270 */
[----:B------:R-:W-:Y:S05]  /*0080*/  @P0 BRA `(.L_x_0) ;  /* 0x0000000000280947 */ /* 0x000fea0003800000 */
[----:B------:R-:W1:Y:S01]  /*0090*/  LDC.64 R2, c[0x0][0x3a0] ;  /* 0x0000e800ff027b82 */ /* 0x000e620000000a00 */
[----:B------:R-:W2:Y:S07]  /*00a0*/  LDCU UR7, c[0x0][0x3c0] ;  /* 0x00007800ff0777ac */ /* 0x000eae0008000800 */
[----:B------:R-:W3:Y:S01]  /*00b0*/  LDC.64 R4, c[0x0][0x380] ;  /* 0x0000e000ff047b82 */ /* 0x000ee20000000a00 */
[----:B-1----:R-:W-:-:S06]  /*00c0*/  IMAD.WIDE R2, R7, 0x4, R2 ;  /* 0x0000000407027825 */ /* 0x002fcc00078e0202 */
[----:B0-----:R-:W2:Y:S01]  /*00d0*/  LDG.E R2, desc[UR4][R2.64] ;  /* 0x0000000402027981 */ /* 0x001ea2000c1e1900 */
[----:B---3--:R-:W-:-:S05]  /*00e0*/  IMAD.WIDE R4, R7, 0x4, R4 ;  /* 0x0000000407047825 */ /* 0x008fca00078e0204 */
[----:B------:R-:W2:Y:S02]  /*00f0*/  LDG.E R7, desc[UR4][R4.64] ;  /* 0x0000000404077981 */ /* 0x000ea4000c1e1900 */
[----:B--2---:R-:W-:-:S05]  /*0100*/  FFMA R7, -R2, UR7, R7 ;  /* 0x0000000702077c23 */ /* 0x004fca0008000107 */
[----:B------:R-:W-:Y:S01]  /*0110*/  STG.E desc[UR4][R4.64], R7 ;  /* 0x0000000704007986 */ /* 0x000fe2000c101904 */
[----:B------:R-:W-:Y:S05]  /*0120*/  EXIT ;  /* 0x000000000000794d */ /* 0x000fea0003800000 */
.L_x_0:
[----:B------:R-:W1:Y:S02]  /*0130*/  LDC R0, c[0x0][0x3c8] ;  /* 0x0000f200ff007b82 */ /* 0x000e640000000800 */
[----:B-1----:R-:W-:-:S04]  /*0140*/  IADD3 R0, PT, PT, R0, UR6, RZ ;  /* 0x0000000600007c10 */ /* 0x002fc8000fffe0ff */
[----:B------:R-:W-:-:S13]  /*0150*/  ISETP.GE.AND P0, PT, R7, R0, PT ;  /* 0x000000000700720c */ /* 0x000fda0003f06270 */
[----:B------:R-:W-:Y:S05]  /*0160*/  @P0 BRA `(.L_x_1) ;  /* 0x00000000002c0947 */ /* 0x000fea0003800000 */
[----:B------:R-:W1:Y:S01]  /*0170*/  LDC.64 R2, c[0x0][0x3a8] ;  /* 0x0000ea00ff027b82 */ /* 0x000e620000000a00 */
[----:B------:R-:W-:Y:S01]  /*0180*/  IADD3 R7, PT, PT, R7, -UR6, RZ ;  /* 0x8000000607077c10 */ /* 0x000fe2000fffe0ff */
[----:B------:R-:W2:Y:S06]  /*0190*/  LDCU UR7, c[0x0][0x3c0] ;  /* 0x00007800ff0777ac */ /* 0x000eac0008000800 */
        /* <DEDUP_REMOVED lines=8> */
.L_x_1:
[----:B------:R-:W-:-:S04]  /*0220*/  IADD3 R2, PT, PT, R0, 0x80, RZ ;  /* 0x0000008000027810 */ /* 0x000fc80007ffe0ff */
[----:B------:R-:W-:-:S13]  /*0230*/  ISETP.GE.AND P0, PT, R7, R2, PT ;  /* 0x000000020700720c */ /* 0x000fda0003f06270 */
[----:B------:R-:W-:Y:S05]  /*0240*/  @P0 BRA `(.L_x_2) ;  /* 0x00000000002c0947 */ /* 0x000fea0003800000 */
[----:B------:R-:W1:Y:S01]  /*0250*/  LDC.64 R2, c[0x0][0x3b0] ;  /* 0x0000ec00ff027b82 */ /* 0x000e620000000a00 */
[----:B------:R-:W-:Y:S01]  /*0260*/  IADD3 R7, PT, PT, R7, -R0, RZ ;  /* 0x8000000007077210 */ /* 0x000fe20007ffe0ff */
        /* <DEDUP_REMOVED lines=9> */
.L_x_2:
[----:B------:R-:W-:-:S04]  /*0300*/  IADD3 R2, PT, PT, R0, 0x8a, RZ ;  /* 0x0000008a00027810 */ /* 0x000fc80007ffe0ff */
[----:B------:R-:W-:-:S13]  /*0310*/  ISETP.GE.AND P0, PT, R7, R2, PT ;  /* 0x000000020700720c */ /* 0x000fda0003f06270 */
[----:B0-----:R-:W-:Y:S05]  /*0320*/  @P0 EXIT ;  /* 0x000000000000094d */ /* 0x001fea0003800000 */
[----:B------:R-:W0:Y:S01]  /*0330*/  LDC.64 R2, c[0x0][0x3b8] ;  /* 0x0000ee00ff027b82 */ /* 0x000e220000000a00 */
[----:B------:R-:W-:Y:S01]  /*0340*/  IADD3 R7, PT, PT, R7, -0x80, -R0 ;  /* 0xffffff8007077810 */ /* 0x000fe20007ffe800 */
[----:B------:R-:W1:Y:S06]  /*0350*/  LDCU UR7, c[0x0][0x3c0] ;  /* 0x00007800ff0777ac */ /* 0x000e6c0008000800 */
[----:B------:R-:W2:Y:S01]  /*0360*/  LDC.64 R4, c[0x0][0x398] ;  /* 0x0000e600ff047b82 */ /* 0x000ea20000000a00 */
[----:B0-----:R-:W-:-:S06]  /*0370*/  IMAD.WIDE R2, R7, 0x4, R2 ;  /* 0x0000000407027825 */ /* 0x001fcc00078e0202 */
[----:B------:R-:W1:Y:S01]  /*0380*/  LDG.E R2, desc[UR4][R2.64] ;  /* 0x0000000402027981 */ /* 0x000e62000c1e1900 */
[----:B--2---:R-:W-:-:S05]  /*0390*/  IMAD.WIDE R4, R7, 0x4, R4 ;  /* 0x0000000407047825 */ /* 0x004fca00078e0204 */
[----:B------:R-:W1:Y:S02]  /*03a0*/  LDG.E R7, desc[UR4][R4.64] ;  /* 0x0000000404077981 */ /* 0x000e64000c1e1900 */
[----:B-1----:R-:W-:-:S05]  /*03b0*/  FFMA R7, -R2, UR7, R7 ;  /* 0x0000000702077c23 */ /* 0x002fca0008000107 */
[----:B------:R-:W-:Y:S01]  /*03c0*/  STG.E desc[UR4][R4.64], R7 ;  /* 0x0000000704007986 */ /* 0x000fe2000c101904 */
[----:B------:R-:W-:Y:S05]  /*03d0*/  EXIT ;  /* 0x000000000000794d */ /* 0x000fea0003800000 */
.L_x_3:
[----:B------:R-:W-:-:S00]  /*03e0*/  BRA `(.L_x_3) ;  /* 0xfffffffc00fc7947 */ /* 0x000fc0000383ffff */
[----:B------:R-:W-:-:S00]  /*03f0*/  NOP ;  /* 0x0000000000007918 */ /* 0x000fc00000000000 */
        /* <DEDUP_REMOVED lines=8> */
.L_x_47:


//--------------------- .text._Z13backward_passPfS_S_S_S_S_S_PiS_S_S_S_i --------------------------
	.section	.text._Z13backward_passPfS_S_S_S_S_S_PiS_S_S_S_i,"ax",@progbits
	.align	128
        .global         _Z13backward_passPfS_S_S_S_S_S_PiS_S_S_S_i
        .type           _Z13backward_passPfS_S_S_S_S_S_PiS_S_S_S_i,@function
        .size           _Z13backward_passPfS_S_S_S_S_S_PiS_S_S_S_i,(.L_x_46 - _Z13backward_passPfS_S_S_S_S_S_PiS_S_S_S_i)
        .other          _Z13backward_passPfS_S_S_S_S_S_PiS_S_S_S_i,@"STO_CUDA_ENTRY STV_DEFAULT"
_Z13backward_passPfS_S_S_S_S_S_PiS_S_S_S_i:
.text._Z13backward_passPfS_S_S_S_S_S_PiS_S_S_S_i:
[----:B------:R-:W-:Y:S01]  /*0000*/  LDC R1, c[0x0][0x37c] ;  /* 0x0000df00ff017b82 */ /* 0x000fe20000000800 */
[----:B------:R-:W0:Y:S07]  /*0010*/  S2R R0, SR_TID.X ;  /* 0x0000000000007919 */ /* 0x000e2e0000002100 */
[----:B------:R-:W0:Y:S01]  /*0020*/  S2UR UR5, SR_CTAID.X ;  /* 0x00000000000579c3 */ /* 0x000e220000002500 */
[----:B------:R-:W1:Y:S01]  /*0030*/  LDCU UR8, c[0x0][0x3e0] ;  /* 0x00007c00ff0877ac */ /* 0x000e620008000800 */
[----:B------:R-:W-:Y:S01]  /*0040*/  BSSY.RECONVERGENT B0, `(.L_x_4) ;  /* 0x0000027000007945 */ /* 0x000fe20003800200 */
[----:B------:R-:W2:Y:S05]  /*0050*/  LDCU.64 UR6, c[0x0][0x358] ;  /* 0x00006b00ff0677ac */ /* 0x000eaa0008000a00 */
[----:B------:R-:W0:Y:S01]  /*0060*/  LDC R3, c[0x0][0x360] ;  /* 0x0000d800ff037b82 */ /* 0x000e220000000800 */
[----:B-1----:R-:W-:Y:S01]  /*0070*/  UIMAD UR4, UR8, 0xa, URZ ;  /* 0x0000000a080478a4 */ /* 0x002fe2000f8e02ff */
[----:B0-----:R-:W-:-:S05]  /*0080*/  IMAD R0, R3, UR5, R0 ;  /* 0x0000000503007c24 */ /* 0x001fca000f8e0200 */
[----:B------:R-:W-:-:S13]  /*0090*/  ISETP.GE.AND P0, PT, R0, UR4, PT ;  /* 0x0000000400007c0c */ /* 0x000fda000bf06270 */
[----:B--2---:R-:W-:Y:S05]  /*00a0*/  @P0 BRA `(.L_x_5) ;  /* 0x0000000000800947 */ /* 0x004fea0003800000 */
[----:B------:R-:W0:Y:S01]  /*00b0*/  LDC.64 R4, c[0x0][0x3b8] ;  /* 0x0000ee00ff047b82 */ /* 0x000e220000000a00 */
[----:B------:R-:W-:-:S05]  /*00c0*/  IMAD.HI R2, R0, 0x66666667, RZ ;  /* 0x6666666700027827 */ /* 0x000fca00078e02ff */
[----:B------:R-:W-:Y:S02]  /*00d0*/  SHF.R.U32.HI R3, RZ, 0x1f, R2 ;  /* 0x0000001fff037819 */ /* 0x000fe40000011602 */
[----:B------:R-:W1:Y:S02]  /*00e0*/  LDC.64 R6, c[0x0][0x3b0] ;  /* 0x0000ec00ff067b82 */ /* 0x000e640000000a00 */
[----:B------:R-:W-:-:S05]  /*00f0*/  LEA.HI.SX32 R3, R2, R3, 0x1e ;  /* 0x0000000302037211 */ /* 0x000fca00078ff2ff */
[----:B0-----:R-:W-:-:S06]  /*0100*/  IMAD.WIDE R4, R3, 0x4, R4 ;  /* 0x0000000403047825 */ /* 0x001fcc00078e0204 */
[----:B------:R-:W2:Y:S01]  /*0110*/  LDG.E R4, desc[UR6][R4.64] ;  /* 0x0000000604047981 */ /* 0x000ea2000c1e1900 */
[----:B-1----:R-:W-:-:S06]  /*0120*/  IMAD.WIDE R6, R0, 0x4, R6 ;  /* 0x0000000400067825 */ /* 0x002fcc00078e0206 */
[----:B------:R-:W3:Y:S01]  /*0130*/  LDG.E R7, desc[UR6][R6.64] ;  /* 0x0000000606077981 */ /* 0x000ee2000c1e1900 */
[----:B------:R-:W-:Y:S01]  /*0140*/  I2FP.F32.S32 R9, UR8 ;  /* 0x0000000800097c45 */ /* 0x000fe20008201400 */
[----:B------:R-:W-:Y:S01]  /*0150*/  IMAD R3, R3, -0xa, R0 ;  /* 0xfffffff603037824 */ /* 0x000fe200078e0200 */
[----:B------:R-:W-:Y:S02]  /*0160*/  BSSY.RECONVERGENT B1, `(.L_x_6) ;  /* 0x000000f000017945 */ /* 0x000fe40003800200 */
[----:B------:R-:W0:Y:S02]  /*0170*/  MUFU.RCP R8, R9 ;  /* 0x0000000900087308 */ /* 0x000e240000001000 */
[----:B--2---:R-:W-:Y:S01]  /*0180*/  ISETP.NE.AND P0, PT, R3, R4, PT ;  /* 0x000000040300720c */ /* 0x004fe20003f05270 */
[----:B0-----:R-:W-:-:S03]  /*0190*/  FFMA R3, -R9, R8, 1 ;  /* 0x3f80000009037423 */ /* 0x001fc60000000108 */
[----:B------:R-:W-:Y:S01]  /*01a0*/  FSEL R2, RZ, 1, P0 ;  /* 0x3f800000ff027808 */ /* 0x000fe20000000000 */
[----:B------:R-:W-:-:S04]  /*01b0*/  FFMA R3, R8, R3, R8 ;  /* 0x0000000308037223 */ /* 0x000fc80000000008 */
[----:B---3--:R-:W-:-:S04]  /*01c0*/  FADD R2, -R2, R7 ;  /* 0x0000000702027221 */ /* 0x008fc80000000100 */
[----:B------:R-:W0:Y:S01]  /*01d0*/  FCHK P0, R2, R9 ;  /* 0x0000000902007302 */ /* 0x000e220000000000 */
[----:B------:R-:W-:-:S04]  /*01e0*/  FFMA R4, R2, R3, RZ ;  /* 0x0000000302047223 */ /* 0x000fc800000000ff */
[----:B------:R-:W-:-:S04]  /*01f0*/  FFMA R5, -R9, R4, R2 ;  /* 0x0000000409057223 */ /* 0x000fc80000000102 */
[----:B------:R-:W-:Y:S01]  /*0200*/  FFMA R3, R3, R5, R4 ;  /* 0x0000000503037223 */ /* 0x000fe20000000004 */
[----:B0-----:R-:W-:Y:S06]  /*0210*/  @!P0 BRA `(.L_x_7) ;  /* 0x00000000000c8947 */ /* 0x001fec0003800000 */
[----:B------:R-:W-:-:S07]  /*0220*/  MOV R4, 0x240 ;  /* 0x0000024000047802 */ /* 0x000fce0000000f00 */
[----:B------:R-:W-:Y:S05]  /*0230*/  CALL.REL.NOINC `($__internal_0_$__cuda_sm3x_div_rn_noftz_f32_slowpath) ;  /* 0x0000001c00587944 */ /* 0x000fea0003c00000 */
[----:B------:R-:W-:-:S07]  /*0240*/  MOV R3, R2 ;  /* 0x0000000200037202 */ /* 0x000fce0000000f00 */
.L_x_7:
[----:B------:R-:W-:Y:S05]  /*0250*/  BSYNC.RECONVERGENT B1 ;  /* 0x0000000000017941 */ /* 0x000fea0003800200 */
.L_x_6:
[----:B------:R-:W0:Y:S01]  /*0260*/  S2UR UR5, SR_CgaCtaId ;  /* 0x00000000000579c3 */ /* 0x000e220000008800 */
[----:B------:R-:W-:Y:S02]  /*0270*/  UMOV UR4, 0x400 ;  /* 0x0000040000047882 */ /* 0x000fe40000000000 */
[----:B0-----:R-:W-:-:S06]  /*0280*/  ULEA UR4, UR5, UR4, 0x18 ;  /* 0x0000000405047291 */ /* 0x001fcc000f8ec0ff */
[----:B------:R-:W-:-:S05]  /*0290*/  LEA R2, R0, UR4, 0x2 ;  /* 0x0000000400027c11 */ /* 0x000fca000f8e10ff */
[----:B------:R0:W-:Y:S02]  /*02a0*/  STS [R2], R3 ;  /* 0x0000000302007388 */ /* 0x0001e40000000800 */
.L_x_5:
[----:B------:R-:W-:Y:S05]  /*02b0*/  BSYNC.RECONVERGENT B0 ;  /* 0x0000000000007941 */ /* 0x000fea0003800200 */
.L_x_4:
[----:B------:R-:W1:Y:S01]  /*02c0*/  LDC R4, c[0x0][0x3e0] ;  /* 0x0000f800ff047b82 */ /* 0x000e620000000800 */
[----:B------:R-:W-:Y:S01]  /*02d0*/  ISETP.GT.AND P0, PT, R0, 0x4ff, PT ;  /* 0x000004ff0000780c */ /* 0x000fe20003f04270 */
[----:B------:R-:W-:Y:S01]  /*02e0*/  BSSY.RECONVERGENT B0, `(.L_x_8) ;  /* 0x00000c6000007945 */ /* 0x000fe20003800200 */
[----:B-1----:R-:W-:-:S11]  /*02f0*/  IMAD R5, R4, 0x28, RZ ;  /* 0x0000002804057824 */ /* 0x002fd600078e02ff */
[----:B------:R-:W-:Y:S05]  /*0300*/  @P0 BRA `(.L_x_9) ;  /* 0x0000000c000c0947 */ /* 0x000fea0003800000 */
[----:B------:R-:W-:Y:S01]  /*0310*/  ISETP.GE.AND P0, PT, R4, 0x1, PT ;  /* 0x000000010400780c */ /* 0x000fe20003f06270 */
[----:B------:R-:W-:Y:S01]  /*0320*/  IMAD.MOV.U32 R8, RZ, RZ, RZ ;  /* 0x000000ffff087224 */ /* 0x000fe200078e00ff */
[----:B0-----:R-:W-:-:S04]  /*0330*/  SHF.R.S32.HI R3, RZ, 0x1f, R0 ;  /* 0x0000001fff037819 */ /* 0x001fc80000011400 */
[----:B------:R-:W-:-:S07]  /*0340*/  LEA.HI R3, R3, R0, RZ, 0x7 ;  /* 0x0000000003037211 */ /* 0x000fce00078f38ff */
[----:B------:R-:W-:Y:S05]  /*0350*/  @!P0 BRA `(.L_x_10) ;  /* 0x0000000400a48947 */ /* 0x000fea0003800000 */
[C---:B------:R-:W-:Y:S01]  /*0360*/  ISETP.GE.U32.AND P2, PT, R4.reuse, 0x8, PT ;  /* 0x000000080400780c */ /* 0x040fe20003f46070 */
[----:B------:R-:W-:Y:S01]  /*0370*/  HFMA2 R8, -RZ, RZ, 0, 0 ;  /* 0x00000000ff087431 */ /* 0x000fe200000001ff */
[----:B------:R-:W-:Y:S01]  /*0380*/  LOP3.LUT R24, R4, 0x7, RZ, 0xc0, !PT ;  /* 0x0000000704187812 */ /* 0x000fe200078ec0ff */
[----:B------:R-:W-:Y:S01]  /*0390*/  IMAD.MOV.U32 R7, RZ, RZ, RZ ;  /* 0x000000ffff077224 */ /* 0x000fe200078e00ff */
[----:B------:R-:W-:Y:S02]  /*03a0*/  LOP3.LUT R9, R3, 0xffffff80, RZ, 0xc0, !PT ;  /* 0xffffff8003097812 */ /* 0x000fe400078ec0ff */
[----:B------:R-:W-:Y:S02]  /*03b0*/  ISETP.NE.AND P1, PT, R24, RZ, PT ;  /* 0x000000ff1800720c */ /* 0x000fe40003f25270 */
[----:B------:R-:W-:Y:S02]  /*03c0*/  SHF.R.S32.HI R6, RZ, 0x7, R3 ;  /* 0x00000007ff067819 */ /* 0x000fe40000011403 */
[----:B------:R-:W-:-:S03]  /*03d0*/  IADD3 R10, PT, PT, R0, -R9, RZ ;  /* 0x80000009000a7210 */ /* 0x000fc60007ffe0ff */
[----:B------:R-:W-:Y:S06]  /*03e0*/  @!P2 BRA `(.L_x_11) ;  /* 0x0000000000a0a947 */ /* 0x000fec0003800000 */
[----:B------:R-:W0:Y:S01]  /*03f0*/  S2UR UR5, SR_CgaCtaId ;  /* 0x00000000000579c3 */ /* 0x000e220000008800 */
[----:B------:R-:W-:Y:S01]  /*0400*/  UMOV UR4, 0x400 ;  /* 0x0000040000047882 */ /* 0x000fe20000000000 */
[----:B------:R-:W-:Y:S01]  /*0410*/  LOP3.LUT R7, R4, 0x7ffffff8, RZ, 0xc0, !PT ;  /* 0x7ffffff804077812 */ /* 0x000fe200078ec0ff */
[----:B------:R-:W-:Y:S01]  /*0420*/  IMAD.MOV.U32 R8, RZ, RZ, RZ ;  /* 0x000000ffff087224 */ /* 0x000fe200078e00ff */
[----:B------:R-:W-:-:S03]  /*0430*/  MOV R9, R10 ;  /* 0x0000000a00097202 */ /* 0x000fc60000000f00 */
[----:B------:R-:W-:Y:S01]  /*0440*/  IMAD.MOV R11, RZ, RZ, -R7 ;  /* 0x000000ffff0b7224 */ /* 0x000fe200078e0a07 */
[----:B0-----:R-:W-:-:S06]  /*0450*/  ULEA UR4, UR5, UR4, 0x18 ;  /* 0x0000000405047291 */ /* 0x001fcc000f8ec0ff */
[----:B------:R-:W-:-:S04]  /*0460*/  LEA R12, R6, UR4, 0x2 ;  /* 0x00000004060c7c11 */ /* 0x000fc8000f8e10ff */
[----:B------:R-:W-:-:S07]  /*0470*/  IADD3 R12, PT, PT, R12, 0xa0, RZ ;  /* 0x000000a00c0c7810 */ /* 0x000fce0007ffe0ff */
.L_x_12:
[----:B------:R-:W0:Y:S01]  /*0480*/  LDC.64 R2, c[0x0][0x3a8] ;  /* 0x0000ea00ff027b82 */ /* 0x000e220000000a00 */
[----:B------:R-:W1:Y:S04]  /*0490*/  LDS R25, [R12+-0xa0] ;  /* 0xffff60000c197984 */ /* 0x000e680000000800 */
[----:B------:R-:W2:Y:S04]  /*04a0*/  LDS R26, [R12+-0x78] ;  /* 0xffff88000c1a7984 */ /* 0x000ea80000000800 */
[----:B------:R-:W3:Y:S04]  /*04b0*/  LDS R27, [R12+-0x50] ;  /* 0xffffb0000c1b7984 */ /* 0x000ee80000000800 */
[----:B------:R-:W4:Y:S04]  /*04c0*/  LDS R23, [R12+-0x28] ;  /* 0xffffd8000c177984 */ /* 0x000f280000000800 */
[----:B------:R-:W5:Y:S04]  /*04d0*/  LDS R20, [R12] ;  /* 0x000000000c147984 */ /* 0x000f680000000800 */
[----:B------:R-:W5:Y:S01]  /*04e0*/  LDS R21, [R12+0x28] ;  /* 0x000028000c157984 */ /* 0x000f620000000800 */
[----:B0-----:R-:W-:-:S05]  /*04f0*/  IMAD.WIDE R2, R9, 0x4, R2 ;  /* 0x0000000409027825 */ /* 0x001fca00078e0202 */
[----:B------:R-:W1:Y:S04]  /*0500*/  LDG.E R22, desc[UR6][R2.64] ;  /* 0x0000000602167981 */ /* 0x000e68000c1e1900 */
[----:B------:R-:W2:Y:S04]  /*0510*/  LDG.E R18, desc[UR6][R2.64+0x200] ;  /* 0x0002000602127981 */ /* 0x000ea8000c1e1900 */
[----:B------:R-:W3:Y:S04]  /*0520*/  LDG.E R17, desc[UR6][R2.64+0x400] ;  /* 0x0004000602117981 */ /* 0x000ee8000c1e1900 */
[----:B------:R-:W4:Y:S04]  /*0530*/  LDG.E R16, desc[UR6][R2.64+0x600] ;  /* 0x0006000602107981 */ /* 0x000f28000c1e1900 */
[----:B------:R-:W5:Y:S04]  /*0540*/  LDG.E R15, desc[UR6][R2.64+0x800] ;  /* 0x00080006020f7981 */ /* 0x000f68000c1e1900 */
[----:B------:R-:W5:Y:S04]  /*0550*/  LDG.E R14, desc[UR6][R2.64+0xa00] ;  /* 0x000a0006020e7981 */ /* 0x000f68000c1e1900 */
[----:B------:R-:W5:Y:S04]  /*0560*/  LDG.E R13, desc[UR6][R2.64+0xc00] ;  /* 0x000c0006020d7981 */ /* 0x000f68000c1e1900 */
[----:B------:R-:W5:Y:S01]  /*0570*/  LDG.E R19, desc[UR6][R2.64+0xe00] ;  /* 0x000e000602137981 */ /* 0x000f62000c1e1900 */
[----:B------:R-:W-:-:S02]  /*0580*/  VIADD R11, R11, 0x8 ;  /* 0x000000080b0b7836 */ /* 0x000fc40000000000 */
[----:B------:R-:W-:-:S03]  /*0590*/  VIADD R9, R9, 0x400 ;  /* 0x0000040009097836 */ /* 0x000fc60000000000 */
[----:B------:R-:W-:Y:S01]  /*05a0*/  ISETP.NE.AND P2, PT, R11, RZ, PT ;  /* 0x000000ff0b00720c */ /* 0x000fe20003f45270 */
[----:B-1----:R-:W-:Y:S02]  /*05b0*/  FFMA R25, R25, R22, R8 ;  /* 0x0000001619197223 */ /* 0x002fe40000000008 */
[----:B------:R-:W0:Y:S02]  /*05c0*/  LDS R22, [R12+0x50] ;  /* 0x000050000c167984 */ /* 0x000e240000000800 */
[----:B--2---:R-:W-:Y:S02]  /*05d0*/  FFMA R18, R26, R18, R25 ;  /* 0x000000121a127223 */ /* 0x004fe40000000019 */
[----:B------:R1:W2:Y:S02]  /*05e0*/  LDS R8, [R12+0x78] ;  /* 0x000078000c087984 */ /* 0x0002a40000000800 */
[----:B---3--:R-:W-:-:S04]  /*05f0*/  FFMA R18, R27, R17, R18 ;  /* 0x000000111b127223 */ /* 0x008fc80000000012 */
[----:B----4-:R-:W-:Y:S01]  /*0600*/  FFMA R23, R23, R16, R18 ;  /* 0x0000001017177223 */ /* 0x010fe20000000012 */
[----:B-1----:R-:W-:-:S03]  /*0610*/  IADD3 R12, PT, PT, R12, 0x140, RZ ;  /* 0x000001400c0c7810 */ /* 0x002fc60007ffe0ff */
[----:B-----5:R-:W-:-:S04]  /*0620*/  FFMA R20, R20, R15, R23 ;  /* 0x0000000f14147223 */ /* 0x020fc80000000017 */
[----:B------:R-:W-:-:S04]  /*0630*/  FFMA R21, R21, R14, R20 ;  /* 0x0000000e15157223 */ /* 0x000fc80000000014 */
[----:B0-----:R-:W-:-:S04]  /*0640*/  FFMA R13, R22, R13, R21 ;  /* 0x0000000d160d7223 */ /* 0x001fc80000000015 */
[----:B--2---:R-:W-:Y:S01]  /*0650*/  FFMA R8, R8, R19, R13 ;  /* 0x0000001308087223 */ /* 0x004fe2000000000d */
[----:B------:R-:W-:Y:S06]  /*0660*/  @P2 BRA `(.L_x_12) ;  /* 0xfffffffc00842947 */ /* 0x000fec000383ffff */
.L_x_11:
[----:B------:R-:W-:Y:S05]  /*0670*/  @!P1 BRA `(.L_x_10) ;  /* 0x0000000000dc9947 */ /* 0x000fea0003800000 */
[----:B------:R-:W-:Y:S02]  /*0680*/  ISETP.GE.U32.AND P1, PT, R24, 0x4, PT ;  /* 0x000000041800780c */ /* 0x000fe40003f26070 */
[----:B------:R-:W-:-:S04]  /*0690*/  LOP3.LUT R19, R4, 0x3, RZ, 0xc0, !PT ;  /* 0x0000000304137812 */ /* 0x000fc800078ec0ff */
[----:B------:R-:W-:-:S07]  /*06a0*/  ISETP.NE.AND P2, PT, R19, RZ, PT ;  /* 0x000000ff1300720c */ /* 0x000fce0003f45270 */
[----:B------:R-:W-:Y:S06]  /*06b0*/  @!P1 BRA `(.L_x_13) ;  /* 0x0000000000549947 */ /* 0x000fec0003800000 */
[----:B------:R-:W0:Y:S01]  /*06c0*/  LDC.64 R2, c[0x0][0x3a8] ;  /* 0x0000ea00ff027b82 */ /* 0x000e220000000a00 */
[----:B------:R-:W-:-:S05]  /*06d0*/  LEA R9, R7, R10, 0x7 ;  /* 0x0000000a07097211 */ /* 0x000fca00078e38ff */
[----:B0-----:R-:W-:-:S05]  /*06e0*/  IMAD.WIDE R2, R9, 0x4, R2 ;  /* 0x0000000409027825 */ /* 0x001fca00078e0202 */
[----:B------:R-:W2:Y:S04]  /*06f0*/  LDG.E R12, desc[UR6][R2.64] ;  /* 0x00000006020c7981 */ /* 0x000ea8000c1e1900 */
[----:B------:R-:W3:Y:S04]  /*0700*/  LDG.E R13, desc[UR6][R2.64+0x200] ;  /* 0x00020006020d7981 */ /* 0x000ee8000c1e1900 */
[----:B------:R-:W4:Y:S04]  /*0710*/  LDG.E R15, desc[UR6][R2.64+0x400] ;  /* 0x00040006020f7981 */ /* 0x000f28000c1e1900 */
[----:B------:R-:W5:Y:S01]  /*0720*/  LDG.E R17, desc[UR6][R2.64+0x600] ;  /* 0x0006000602117981 */ /* 0x000f62000c1e1900 */
[----:B------:R-:W0:Y:S01]  /*0730*/  S2UR UR5, SR_CgaCtaId ;  /* 0x00000000000579c3 */ /* 0x000e220000008800 */
[----:B------:R-:W-:Y:S01]  /*0740*/  UMOV UR4, 0x400 ;  /* 0x0000040000047882 */ /* 0x000fe20000000000 */
[----:B------:R-:W-:-:S02]  /*0750*/  IMAD R9, R7, 0xa, R6 ;  /* 0x0000000a07097824 */ /* 0x000fc400078e0206 */
[----:B------:R-:W-:Y:S01]  /*0760*/  VIADD R7, R7, 0x4 ;  /* 0x0000000407077836 */ /* 0x000fe20000000000 */
[----:B0-----:R-:W-:-:S06]  /*0770*/  ULEA UR4, UR5, UR4, 0x18 ;  /* 0x0000000405047291 */ /* 0x001fcc000f8ec0ff */
[----:B------:R-:W-:-:S05]  /*0780*/  LEA R9, R9, UR4, 0x2 ;  /* 0x0000000409097c11 */ /* 0x000fca000f8e10ff */
[----:B------:R-:W2:Y:S04]  /*0790*/  LDS R11, [R9] ;  /* 0x00000000090b7984 */ /* 0x000ea80000000800 */
[----:B------:R-:W3:Y:S04]  /*07a0*/  LDS R14, [R9+0x28] ;  /* 0x00002800090e7984 */ /* 0x000ee80000000800 */
[----:B------:R-:W4:Y:S04]  /*07b0*/  LDS R16, [R9+0x50] ;  /* 0x0000500009107984 */ /* 0x000f280000000800 */
[----:B------:R-:W5:Y:S01]  /*07c0*/  LDS R18, [R9+0x78] ;  /* 0x0000780009127984 */ /* 0x000f620000000800 */
[----:B--2---:R-:W-:-:S04]  /*07d0*/  FFMA R11, R11, R12, R8 ;  /* 0x0000000c0b0b7223 */ /* 0x004fc80000000008 */
[----:B---3--:R-:W-:-:S04]  /*07e0*/  FFMA R11, R14, R13, R11 ;  /* 0x0000000d0e0b7223 */ /* 0x008fc8000000000b */
[----:B----4-:R-:W-:-:S04]  /*07f0*/  FFMA R11, R16, R15, R11 ;  /* 0x0000000f100b7223 */ /* 0x010fc8000000000b */
[----:B-----5:R-:W-:-:S07]  /*0800*/  FFMA R8, R18, R17, R11 ;  /* 0x0000001112087223 */ /* 0x020fce000000000b */
.L_x_13:
[----:B------:R-:W-:Y:S05]  /*0810*/  @!P2 BRA `(.L_x_10) ;  /* 0x000000000074a947 */ /* 0x000fea0003800000 */
[----:B------:R-:W-:Y:S02]  /*0820*/  ISETP.NE.AND P1, PT, R19, 0x1, PT ;  /* 0x000000011300780c */ /* 0x000fe40003f25270 */
[----:B------:R-:W-:-:S04]  /*0830*/  LOP3.LUT R2, R4, 0x1, RZ, 0xc0, !PT ;  /* 0x0000000104027812 */ /* 0x000fc800078ec0ff */
[----:B------:R-:W-:-:S07]  /*0840*/  ISETP.NE.U32.AND P2, PT, R2, 0x1, PT ;  /* 0x000000010200780c */ /* 0x000fce0003f45070 */
[----:B------:R-:W0:Y:S01]  /*0850*/  @P1 LDC.64 R2, c[0x0][0x3a8] ;  /* 0x0000ea00ff021b82 */ /* 0x000e220000000a00 */
[C---:B------:R-:W-:Y:S01]  /*0860*/  @P1 LEA R13, R7.reuse, R10, 0x7 ;  /* 0x0000000a070d1211 */ /* 0x040fe200078e38ff */
[C---:B------:R-:W-:Y:S02]  /*0870*/  @P1 IMAD R9, R7.reuse, 0xa, R6 ;  /* 0x0000000a07091824 */ /* 0x040fe400078e0206 */
[----:B------:R-:W-:-:S04]  /*0880*/  @P1 VIADD R7, R7, 0x2 ;  /* 0x0000000207071836 */ /* 0x000fc80000000000 */
[----:B------:R-:W1:Y:S01]  /*0890*/  @!P2 LDC.64 R14, c[0x0][0x3a8] ;  /* 0x0000ea00ff0eab82 */ /* 0x000e620000000a00 */
[----:B0-----:R-:W-:Y:S01]  /*08a0*/  @P1 IMAD.WIDE R12, R13, 0x4, R2 ;  /* 0x000000040d0c1825 */ /* 0x001fe200078e0202 */
[----:B------:R-:W-:-:S04]  /*08b0*/  @!P2 LEA R3, R7, R10, 0x7 ;  /* 0x0000000a0703a211 */ /* 0x000fc800078e38ff */
[----:B------:R-:W2:Y:S01]  /*08c0*/  @P1 LDG.E R16, desc[UR6][R12.64] ;  /* 0x000000060c101981 */ /* 0x000ea2000c1e1900 */
[----:B-1----:R-:W-:-:S03]  /*08d0*/  @!P2 IMAD.WIDE R2, R3, 0x4, R14 ;  /* 0x000000040302a825 */ /* 0x002fc600078e020e */
[----:B------:R-:W3:Y:S04]  /*08e0*/  @P1 LDG.E R14, desc[UR6][R12.64+0x200] ;  /* 0x000200060c0e1981 */ /* 0x000ee8000c1e1900 */
[----:B------:R0:W4:Y:S01]  /*08f0*/  @!P2 LDG.E R2, desc[UR6][R2.64] ;  /* 0x000000060202a981 */ /* 0x000122000c1e1900 */
[----:B------:R-:W-:Y:S01]  /*0900*/  @P1 MOV R10, 0x400 ;  /* 0x00000400000a1802 */ /* 0x000fe20000000f00 */
[----:B------:R-:W-:Y:S01]  /*0910*/  @!P2 IMAD R6, R7, 0xa, R6 ;  /* 0x0000000a0706a824 */ /* 0x000fe200078e0206 */
[----:B------:R-:W1:Y:S01]  /*0920*/  @P1 S2R R11, SR_CgaCtaId ;  /* 0x00000000000b1919 */ /* 0x000e620000008800 */
[----:B------:R-:W5:Y:S01]  /*0930*/  @!P2 S2R R15, SR_CgaCtaId ;  /* 0x00000000000fa919 */ /* 0x000f620000008800 */
[----:B-1----:R-:W-:-:S05]  /*0940*/  @P1 LEA R10, R11, R10, 0x18 ;  /* 0x0000000a0b0a1211 */ /* 0x002fca00078ec0ff */
[----:B------:R-:W-:Y:S01]  /*0950*/  @P1 IMAD R9, R9, 0x4, R10 ;  /* 0x0000000409091824 */ /* 0x000fe200078e020a */
[----:B------:R-:W-:-:S04]  /*0960*/  @!P2 MOV R10, 0x400 ;  /* 0x00000400000aa802 */ /* 0x000fc80000000f00 */
[----:B-----5:R-:W-:Y:S01]  /*0970*/  @!P2 LEA R15, R15, R10, 0x18 ;  /* 0x0000000a0f0fa211 */ /* 0x020fe200078ec0ff */
[----:B------:R-:W2:Y:S03]  /*0980*/  @P1 LDS R7, [R9] ;  /* 0x0000000009071984 */ /* 0x000ea60000000800 */
[----:B------:R-:W-:Y:S01]  /*0990*/  @!P2 LEA R6, R6, R15, 0x2 ;  /* 0x0000000f0606a211 */ /* 0x000fe200078e10ff */
[----:B------:R-:W3:Y:S04]  /*09a0*/  @P1 LDS R10, [R9+0x28] ;  /* 0x00002800090a1984 */ /* 0x000ee80000000800 */
[----:B0-----:R-:W4:Y:S01]  /*09b0*/  @!P2 LDS R3, [R6] ;  /* 0x000000000603a984 */ /* 0x001f220000000800 */
[----:B--2---:R-:W-:-:S04]  /*09c0*/  @P1 FFMA R7, R7, R16, R8 ;  /* 0x0000001007071223 */ /* 0x004fc80000000008 */
[----:B---3--:R-:W-:-:S04]  /*09d0*/  @P1 FFMA R8, R10, R14, R7 ;  /* 0x0000000e0a081223 */ /* 0x008fc80000000007 */
[----:B----4-:R-:W-:-:S07]  /*09e0*/  @!P2 FFMA R8, R3, R2, R8 ;  /* 0x000000020308a223 */ /* 0x010fce0000000008 */
.L_x_10:
[----:B------:R-:W0:Y:S01]  /*09f0*/  LDC.64 R2, c[0x0][0x3c8] ;  /* 0x0000f200ff027b82 */ /* 0x000e220000000a00 */
[C---:B------:R-:W-:Y:S01]  /*0a00*/  ISETP.GT.AND P1, PT, R0.reuse, 0x9, PT ;  /* 0x000000090000780c */ /* 0x040fe20003f24270 */
[----:B0-----:R-:W-:-:S05]  /*0a10*/  IMAD.WIDE R2, R0, 0x4, R2 ;  /* 0x0000000400027825 */ /* 0x001fca00078e0202 */
[----:B------:R1:W-:Y:S07]  /*0a20*/  STG.E desc[UR6][R2.64], R8 ;  /* 0x0000000802007986 */ /* 0x0003ee000c101906 */
[----:B------:R-:W-:Y:S05]  /*0a30*/  @P1 BRA `(.L_x_9) ;  /* 0x0000000400401947 */ /* 0x000fea0003800000 */
[----:B-1----:R-:W-:Y:S01]  /*0a40*/  IMAD.MOV.U32 R2, RZ, RZ, RZ ;  /* 0x000000ffff027224 */ /* 0x002fe200078e00ff */
[----:B------:R-:W-:Y:S06]  /*0a50*/  @!P0 BRA `(.L_x_14) ;  /* 0x00000004002c8947 */ /* 0x000fec0003800000 */
[C---:B------:R-:W-:Y:S02]  /*0a60*/  ISETP.GE.U32.AND P0, PT, R4.reuse, 0x8, PT ;  /* 0x000000080400780c */ /* 0x040fe40003f06070 */
[----:B------:R-:W-:Y:S02]  /*0a70*/  CS2R R2, SRZ ;  /* 0x0000000000027805 */ /* 0x000fe4000001ff00 */
[----:B------:R-:W-:-:S04]  /*0a80*/  LOP3.LUT R10, R4, 0x7, RZ, 0xc0, !PT ;  /* 0x00000007040a7812 */ /* 0x000fc800078ec0ff */
[----:B------:R-:W-:-:S05]  /*0a90*/  ISETP.NE.AND P1, PT, R10, RZ, PT ;  /* 0x000000ff0a00720c */ /* 0x000fca0003f25270 */
[----:B------:R-:W-:Y:S08]  /*0aa0*/  @!P0 BRA `(.L_x_15) ;  /* 0x0000000000708947 */ /* 0x000ff00003800000 */
[----:B------:R-:W0:Y:S01]  /*0ab0*/  S2UR UR5, SR_CgaCtaId ;  /* 0x00000000000579c3 */ /* 0x000e220000008800 */
[----:B------:R-:W-:Y:S01]  /*0ac0*/  UMOV UR4, 0x400 ;  /* 0x0000040000047882 */ /* 0x000fe20000000000 */
[----:B------:R-:W-:Y:S02]  /*0ad0*/  LOP3.LUT R3, R4, 0x7ffffff8, RZ, 0xc0, !PT ;  /* 0x7ffffff804037812 */ /* 0x000fe400078ec0ff */
[----:B------:R-:W-:-:S03]  /*0ae0*/  MOV R2, RZ ;  /* 0x000000ff00027202 */ /* 0x000fc60000000f00 */
[----:B------:R-:W-:Y:S01]  /*0af0*/  IMAD.MOV R6, RZ, RZ, -R3 ;  /* 0x000000ffff067224 */ /* 0x000fe200078e0a03 */
[----:B0-----:R-:W-:-:S06]  /*0b00*/  ULEA UR4, UR5, UR4, 0x18 ;  /* 0x0000000405047291 */ /* 0x001fcc000f8ec0ff */
[----:B------:R-:W-:-:S04]  /*0b10*/  LEA R7, R0, UR4, 0x2 ;  /* 0x0000000400077c11 */ /* 0x000fc8000f8e10ff */
[----:B------:R-:W-:-:S07]  /*0b20*/  IADD3 R7, PT, PT, R7, 0xa0, RZ ;  /* 0x000000a007077810 */ /* 0x000fce0007ffe0ff */
.L_x_16:
[----:B------:R-:W0:Y:S01]  /*0b30*/  LDS R9, [R7+-0xa0] ;  /* 0xffff600007097984 */ /* 0x000e220000000800 */
[----:B------:R-:W-:-:S03]  /*0b40*/  VIADD R6, R6, 0x8 ;  /* 0x0000000806067836 */ /* 0x000fc60000000000 */
[----:B------:R-:W1:Y:S02]  /*0b50*/  LDS R8, [R7+-0x78] ;  /* 0xffff880007087984 */ /* 0x000e640000000800 */
[----:B------:R-:W-:Y:S02]  /*0b60*/  ISETP.NE.AND P0, PT, R6, RZ, PT ;  /* 0x000000ff0600720c */ /* 0x000fe40003f05270 */
[----:B------:R-:W2:Y:S04]  /*0b70*/  LDS R11, [R7+-0x50] ;  /* 0xffffb000070b7984 */ /* 0x000ea80000000800 */
[----:B------:R-:W3:Y:S04]  /*0b80*/  LDS R13, [R7+-0x28] ;  /* 0xffffd800070d7984 */ /* 0x000ee80000000800 */
[----:B------:R-:W4:Y:S04]  /*0b90*/  LDS R15, [R7] ;  /* 0x00000000070f7984 */ /* 0x000f280000000800 */
[----:B------:R-:W5:Y:S04]  /*0ba0*/  LDS R17, [R7+0x28] ;  /* 0x0000280007117984 */ /* 0x000f680000000800 */
[----:B------:R-:W5:Y:S04]  /*0bb0*/  LDS R19, [R7+0x50] ;  /* 0x0000500007137984 */ /* 0x000f680000000800 */
[----:B------:R0:W5:Y:S02]  /*0bc0*/  LDS R21, [R7+0x78] ;  /* 0x0000780007157984 */ /* 0x0001640000000800 */
[----:B0-----:R-:W-:Y:S01]  /*0bd0*/  IADD3 R7, PT, PT, R7, 0x140, RZ ;  /* 0x0000014007077810 */ /* 0x001fe20007ffe0ff */
[----:B------:R-:W-:-:S04]  /*0be0*/  FADD R9, R9, R2 ;  /* 0x0000000209097221 */ /* 0x000fc80000000000 */
[----:B-1----:R-:W-:-:S04]  /*0bf0*/  FADD R8, R9, R8 ;  /* 0x0000000809087221 */ /* 0x002fc80000000000 */
[----:B--2---:R-:W-:-:S04]  /*0c00*/  FADD R8, R8, R11 ;  /* 0x0000000b08087221 */ /* 0x004fc80000000000 */
[----:B---3--:R-:W-:-:S04]  /*0c10*/  FADD R8, R8, R13 ;  /* 0x0000000d08087221 */ /* 0x008fc80000000000 */
[----:B----4-:R-:W-:-:S04]  /*0c20*/  FADD R8, R8, R15 ;  /* 0x0000000f08087221 */ /* 0x010fc80000000000 */
[----:B-----5:R-:W-:-:S04]  /*0c30*/  FADD R8, R8, R17 ;  /* 0x0000001108087221 */ /* 0x020fc80000000000 */
[----:B------:R-:W-:-:S04]  /*0c40*/  FADD R8, R8, R19 ;  /* 0x0000001308087221 */ /* 0x000fc80000000000 */
[----:B------:R-:W-:Y:S01]  /*0c50*/  FADD R2, R8, R21 ;  /* 0x0000001508027221 */ /* 0x000fe20000000000 */
[----:B------:R-:W-:Y:S06]  /*0c60*/  @P0 BRA `(.L_x_16) ;  /* 0xfffffffc00b00947 */ /* 0x000fec000383ffff */
.L_x_15:
[----:B------:R-:W-:Y:S05]  /*0c70*/  @!P1 BRA `(.L_x_14) ;  /* 0x0000000000a49947 */ /* 0x000fea0003800000 */
[----:B------:R-:W-:Y:S02]  /*0c80*/  ISETP.GE.U32.AND P0, PT, R10, 0x4, PT ;  /* 0x000000040a00780c */ /* 0x000fe40003f06070 */
[----:B------:R-:W-:-:S04]  /*0c90*/  LOP3.LUT R9, R4, 0x3, RZ, 0xc0, !PT ;  /* 0x0000000304097812 */ /* 0x000fc800078ec0ff */
[----:B------:R-:W-:-:S07]  /*0ca0*/  ISETP.NE.AND P1, PT, R9, RZ, PT ;  /* 0x000000ff0900720c */ /* 0x000fce0003f25270 */
[----:B------:R-:W-:Y:S06]  /*0cb0*/  @!P0 BRA `(.L_x_17) ;  /* 0x0000000000388947 */ /* 0x000fec0003800000 */
[----:B------:R-:W0:Y:S01]  /*0cc0*/  S2UR UR5, SR_CgaCtaId ;  /* 0x00000000000579c3 */ /* 0x000e220000008800 */
[----:B------:R-:W-:Y:S01]  /*0cd0*/  UMOV UR4, 0x400 ;  /* 0x0000040000047882 */ /* 0x000fe20000000000 */
[C---:B------:R-:W-:Y:S02]  /*0ce0*/  IMAD R6, R3.reuse, 0xa, R0 ;  /* 0x0000000a03067824 */ /* 0x040fe400078e0200 */
[----:B------:R-:W-:Y:S01]  /*0cf0*/  VIADD R3, R3, 0x4 ;  /* 0x0000000403037836 */ /* 0x000fe20000000000 */
[----:B0-----:R-:W-:-:S06]  /*0d00*/  ULEA UR4, UR5, UR4, 0x18 ;  /* 0x0000000405047291 */ /* 0x001fcc000f8ec0ff */
[----:B------:R-:W-:-:S05]  /*0d10*/  LEA R6, R6, UR4, 0x2 ;  /* 0x0000000406067c11 */ /* 0x000fca000f8e10ff */
[----:B------:R-:W0:Y:S04]  /*0d20*/  LDS R7, [R6] ;  /* 0x0000000006077984 */ /* 0x000e280000000800 */
[----:B------:R-:W1:Y:S04]  /*0d30*/  LDS R8, [R6+0x28] ;  /* 0x0000280006087984 */ /* 0x000e680000000800 */
[----:B------:R-:W2:Y:S04]  /*0d40*/  LDS R10, [R6+0x50] ;  /* 0x00005000060a7984 */ /* 0x000ea80000000800 */
[----:B------:R-:W3:Y:S01]  /*0d50*/  LDS R12, [R6+0x78] ;  /* 0x00007800060c7984 */ /* 0x000ee20000000800 */
[----:B0-----:R-:W-:-:S04]  /*0d60*/  FADD R7, R2, R7 ;  /* 0x0000000702077221 */ /* 0x001fc80000000000 */
[----:B-1----:R-:W-:-:S04]  /*0d70*/  FADD R7, R7, R8 ;  /* 0x0000000807077221 */ /* 0x002fc80000000000 */
[----:B--2---:R-:W-:-:S04]  /*0d80*/  FADD R7, R7, R10 ;  /* 0x0000000a07077221 */ /* 0x004fc80000000000 */
[----:B---3--:R-:W-:-:S07]  /*0d90*/  FADD R2, R7, R12 ;  /* 0x0000000c07027221 */ /* 0x008fce0000000000 */
.L_x_17:
[----:B------:R-:W-:Y:S05]  /*0da0*/  @!P1 BRA `(.L_x_14) ;  /* 0x0000000000589947 */ /* 0x000fea0003800000 */
[----:B------:R-:W-:Y:S02]  /*0db0*/  ISETP.NE.AND P0, PT, R9, 0x1, PT ;  /* 0x000000010900780c */ /* 0x000fe40003f05270 */
[----:B------:R-:W-:-:S04]  /*0dc0*/  LOP3.LUT R6, R4, 0x1, RZ, 0xc0, !PT ;  /* 0x0000000104067812 */ /* 0x000fc800078ec0ff */
[----:B------:R-:W-:-:S07]  /*0dd0*/  ISETP.NE.U32.AND P1, PT, R6, 0x1, PT ;  /* 0x000000010600780c */ /* 0x000fce0003f25070 */
[----:B------:R-:W-:Y:S06]  /*0de0*/  @!P0 BRA `(.L_x_18) ;  /* 0x0000000000288947 */ /* 0x000fec0003800000 */
[----:B------:R-:W0:Y:S01]  /*0df0*/  S2UR UR5, SR_CgaCtaId ;  /* 0x00000000000579c3 */ /* 0x000e220000008800 */
[----:B------:R-:W-:Y:S01]  /*0e00*/  UMOV UR4, 0x400 ;  /* 0x0000040000047882 */ /* 0x000fe20000000000 */
[C---:B------:R-:W-:Y:S01]  /*0e10*/  IMAD R6, R3.reuse, 0xa, R0 ;  /* 0x0000000a03067824 */ /* 0x040fe200078e0200 */
[----:B------:R-:W-:Y:S01]  /*0e20*/  IADD3 R3, PT, PT, R3, 0x2, RZ ;  /* 0x0000000203037810 */ /* 0x000fe20007ffe0ff */
[----:B0-----:R-:W-:-:S06]  /*0e30*/  ULEA UR4, UR5, UR4, 0x18 ;  /* 0x0000000405047291 */ /* 0x001fcc000f8ec0ff */
[----:B------:R-:W-:-:S05]  /*0e40*/  LEA R6, R6, UR4, 0x2 ;  /* 0x0000000406067c11 */ /* 0x000fca000f8e10ff */
[----:B------:R-:W0:Y:S04]  /*0e50*/  LDS R7, [R6] ;  /* 0x0000000006077984 */ /* 0x000e280000000800 */
[----:B------:R-:W1:Y:S01]  /*0e60*/  LDS R9, [R6+0x28] ;  /* 0x0000280006097984 */ /* 0x000e620000000800 */
[----:B0-----:R-:W-:-:S04]  /*0e70*/  FADD R2, R2, R7 ;  /* 0x0000000702027221 */ /* 0x001fc80000000000 */
[----:B-1----:R-:W-:-:S07]  /*0e80*/  FADD R2, R2, R9 ;  /* 0x0000000902027221 */ /* 0x002fce0000000000 */
.L_x_18:
[----:B------:R-:W-:Y:S05]  /*0e90*/  @P1 BRA `(.L_x_14) ;  /* 0x00000000001c1947 */ /* 0x000fea0003800000 */
[----:B------:R-:W0:Y:S01]  /*0ea0*/  S2UR UR5, SR_CgaCtaId ;  /* 0x00000000000579c3 */ /* 0x000e220000008800 */
[----:B------:R-:W-:Y:S01]  /*0eb0*/  UMOV UR4, 0x400 ;  /* 0x0000040000047882 */ /* 0x000fe20000000000 */
[----:B------:R-:W-:Y:S01]  /*0ec0*/  IMAD R3, R3, 0xa, R0 ;  /* 0x0000000a03037824 */ /* 0x000fe200078e0200 */
[----:B0-----:R-:W-:-:S06]  /*0ed0*/  ULEA UR4, UR5, UR4, 0x18 ;  /* 0x0000000405047291 */ /* 0x001fcc000f8ec0ff */
[----:B------:R-:W-:-:S06]  /*0ee0*/  LEA R3, R3, UR4, 0x2 ;  /* 0x0000000403037c11 */ /* 0x000fcc000f8e10ff */
[----:B------:R-:W0:Y:S02]  /*0ef0*/  LDS R3, [R3] ;  /* 0x0000000003037984 */ /* 0x000e240000000800 */
[----:B0-----:R-:W-:-:S07]  /*0f00*/  FADD R2, R2, R3 ;  /* 0x0000000302027221 */ /* 0x001fce0000000000 */
.L_x_14:
[----:B------:R-:W0:Y:S02]  /*0f10*/  LDC.64 R6, c[0x0][0x3d8] ;  /* 0x0000f600ff067b82 */ /* 0x000e240000000a00 */
[----:B0-----:R-:W-:-:S05]  /*0f20*/  IMAD.WIDE R6, R0, 0x4, R6 ;  /* 0x0000000400067825 */ /* 0x001fca00078e0206 */
[----:B------:R2:W-:Y:S02]  /*0f30*/  STG.E desc[UR6][R6.64], R2 ;  /* 0x0000000206007986 */ /* 0x0005e4000c101906 */
.L_x_9:
[----:B------:R-:W-:Y:S05]  /*0f40*/  BSYNC.RECONVERGENT B0 ;  /* 0x0000000000007941 */ /* 0x000fea0003800200 */
.L_x_8:
[----:B--2---:R-:W2:Y:S01]  /*0f50*/  S2R R7, SR_CgaCtaId ;  /* 0x0000000000077919 */ /* 0x004ea20000008800 */
[----:B01----:R-:W-:Y:S01]  /*0f60*/  IMAD.SHL.U32 R3, R4, 0x80, RZ ;  /* 0x0000008004037824 */ /* 0x003fe200078e00ff */
[----:B------:R-:W-:Y:S01]  /*0f70*/  MOV R6, 0x400 ;  /* 0x0000040000067802 */ /* 0x000fe20000000f00 */
[----:B------:R-:W-:Y:S01]  /*0f80*/  BSSY.RECONVERGENT B0, `(.L_x_19) ;  /* 0x0000041000007945 */ /* 0x000fe20003800200 */
[----:B------:R-:W-:Y:S01]  /*0f90*/  BAR.SYNC.DEFER_BLOCKING 0x0 ;  /* 0x0000000000007b1d */ /* 0x000fe20000010000 */
[C---:B------:R-:W-:Y:S02]  /*0fa0*/  ISETP.GT.AND P1, PT, R0.reuse, 0x187ff, PT ;  /* 0x000187ff0000780c */ /* 0x040fe40003f24270 */
[----:B------:R-:W-:Y:S02]  /*0fb0*/  ISETP.GE.AND P0, PT, R0, R3, PT ;  /* 0x000000030000720c */ /* 0x000fe40003f06270 */
[----:B--2---:R-:W-:-:S04]  /*0fc0*/  LEA R6, R7, R6, 0x18 ;  /* 0x0000000607067211 */ /* 0x004fc800078ec0ff */
[----:B------:R-:W-:-:S07]  /*0fd0*/  IADD3 R7, PT, PT, R6, R5, RZ ;  /* 0x0000000506077210 */ /* 0x000fce0007ffe0ff */
[----:B------:R-:W-:Y:S05]  /*0fe0*/  @P0 BRA `(.L_x_20) ;  /* 0x0000000000e80947 */ /* 0x000fea0003800000 */
[----:B------:R-:W0:Y:S01]  /*0ff0*/  LDC.64 R2, c[0x0][0x390] ;  /* 0x0000e400ff027b82 */ /* 0x000e220000000a00 */
[----:B------:R-:W-:-:S04]  /*1000*/  SHF.R.S32.HI R9, RZ, 0x1f, R0 ;  /* 0x0000001fff097819 */ /* 0x000fc80000011400 */
[----:B------:R-:W-:-:S03]  /*1010*/  LEA.HI R16, R9, R0, RZ, 0x7 ;  /* 0x0000000009107211 */ /* 0x000fc600078f38ff */
[----:B------:R-:W1:Y:S01]  /*1020*/  LDC.64 R12, c[0x0][0x3a8] ;  /* 0x0000ea00ff0c7b82 */ /* 0x000e620000000a00 */
[----:B------:R-:W-:-:S05]  /*1030*/  LOP3.LUT R23, R16, 0xffffff80, RZ, 0xc0, !PT ;  /* 0xffffff8010177812 */ /* 0x000fca00078ec0ff */
[----:B------:R-:W-:-:S04]  /*1040*/  IMAD.IADD R23, R0, 0x1, -R23 ;  /* 0x0000000100177824 */ /* 0x000fc800078e0a17 */
[----:B0-----:R-:W-:-:S05]  /*1050*/  IMAD.WIDE R10, R23, 0x4, R2 ;  /* 0x00000004170a7825 */ /* 0x001fca00078e0202 */
[----:B------:R0:W2:Y:S01]  /*1060*/  LDG.E R17, desc[UR6][R10.64] ;  /* 0x000000060a117981 */ /* 0x0000a2000c1e1900 */
[C---:B------:R-:W-:Y:S01]  /*1070*/  IADD3 R15, PT, PT, R23.reuse, 0x80, RZ ;  /* 0x00000080170f7810 */ /* 0x040fe20007ffe0ff */
[C---:B------:R-:W-:Y:S01]  /*1080*/  VIADD R19, R23.reuse, 0x100 ;  /* 0x0000010017137836 */ /* 0x040fe20000000000 */
[----:B------:R-:W-:-:S03]  /*1090*/  IADD3 R27, PT, PT, R23, 0x180, RZ ;  /* 0x00000180171b7810 */ /* 0x000fc60007ffe0ff */
[----:B------:R-:W-:-:S04]  /*10a0*/  IMAD.WIDE.U32 R14, R15, 0x4, R2 ;  /* 0x000000040f0e7825 */ /* 0x000fc800078e0002 */
[--C-:B------:R-:W-:Y:S01]  /*10b0*/  IMAD.WIDE.U32 R18, R19, 0x4, R2.reuse ;  /* 0x0000000413127825 */ /* 0x100fe200078e0002 */
[----:B------:R3:W4:Y:S01]  /*10c0*/  LDG.E R8, desc[UR6][R14.64] ;  /* 0x000000060e087981 */ /* 0x000722000c1e1900 */
[C---:B------:R-:W-:Y:S02]  /*10d0*/  IADD3 R25, PT, PT, R23.reuse, 0x280, RZ ;  /* 0x0000028017197810 */ /* 0x040fe40007ffe0ff */
[----:B------:R-:W-:Y:S01]  /*10e0*/  VIADD R29, R23, 0x200 ;  /* 0x00000200171d7836 */ /* 0x000fe20000000000 */
[----:B------:R5:W4:Y:S01]  /*10f0*/  LDG.E R9, desc[UR6][R18.64] ;  /* 0x0000000612097981 */ /* 0x000b22000c1e1900 */
[----:B------:R-:W-:-:S04]  /*1100*/  IMAD.WIDE.U32 R26, R27, 0x4, R2 ;  /* 0x000000041b1a7825 */ /* 0x000fc800078e0002 */
[--C-:B------:R-:W-:Y:S01]  /*1110*/  IMAD.WIDE.U32 R28, R29, 0x4, R2.reuse ;  /* 0x000000041d1c7825 */ /* 0x100fe200078e0002 */
[----:B------:R-:W4:Y:S03]  /*1120*/  LDG.E R20, desc[UR6][R26.64] ;  /* 0x000000061a147981 */ /* 0x000f26000c1e1900 */
[--C-:B------:R-:W-:Y:S01]  /*1130*/  IMAD.WIDE.U32 R24, R25, 0x4, R2.reuse ;  /* 0x0000000419187825 */ /* 0x100fe200078e0002 */
[----:B------:R1:W4:Y:S03]  /*1140*/  LDG.E R11, desc[UR6][R28.64] ;  /* 0x000000061c0b7981 */ /* 0x000326000c1e1900 */
[C---:B------:R-:W-:Y:S01]  /*1150*/  VIADD R21, R23.reuse, 0x300 ;  /* 0x0000030017157836 */ /* 0x040fe20000000000 */
[----:B0-----:R-:W-:Y:S01]  /*1160*/  IADD3 R10, PT, PT, R23, 0x380, RZ ;  /* 0x00000380170a7810 */ /* 0x001fe20007ffe0ff */
[----:B------:R0:W4:Y:S02]  /*1170*/  LDG.E R24, desc[UR6][R24.64] ;  /* 0x0000000618187981 */ /* 0x000124000c1e1900 */
[----:B---3--:R-:W-:-:S04]  /*1180*/  IMAD.WIDE.U32 R14, R21, 0x4, R2 ;  /* 0x00000004150e7825 */ /* 0x008fc800078e0002 */
[C---:B------:R-:W-:Y:S01]  /*1190*/  VIADD R22, R23.reuse, 0x400 ;  /* 0x0000040017167836 */ /* 0x040fe20000000000 */
[----:B------:R3:W4:Y:S01]  /*11a0*/  LDG.E R21, desc[UR6][R14.64] ;  /* 0x000000060e157981 */ /* 0x000722000c1e1900 */
[----:B-----5:R-:W-:Y:S01]  /*11b0*/  IMAD.WIDE.U32 R18, R10, 0x4, R2 ;  /* 0x000000040a127825 */ /* 0x020fe200078e0002 */
[----:B-1----:R-:W-:-:S03]  /*11c0*/  IADD3 R29, PT, PT, R23, 0x480, RZ ;  /* 0x00000480171d7810 */ /* 0x002fc60007ffe0ff */
[----:B------:R-:W-:Y:S01]  /*11d0*/  IMAD.WIDE.U32 R22, R22, 0x4, R2 ;  /* 0x0000000416167825 */ /* 0x000fe200078e0002 */
[----:B------:R1:W5:Y:S03]  /*11e0*/  LDG.E R10, desc[UR6][R18.64] ;  /* 0x00000006120a7981 */ /* 0x000366000c1e1900 */
[----:B------:R-:W-:Y:S02]  /*11f0*/  IMAD.WIDE R26, R0, 0x4, R12 ;  /* 0x00000004001a7825 */ /* 0x000fe400078e020c */
[----:B------:R-:W5:Y:S02]  /*1200*/  LDG.E R23, desc[UR6][R22.64] ;  /* 0x0000000616177981 */ /* 0x000f64000c1e1900 */
[----:B------:R-:W-:Y:S02]  /*1210*/  IMAD.WIDE.U32 R28, R29, 0x4, R2 ;  /* 0x000000041d1c7825 */ /* 0x000fe400078e0002 */
[----:B------:R-:W5:Y:S04]  /*1220*/  LDG.E R26, desc[UR6][R26.64] ;  /* 0x000000061a1a7981 */ /* 0x000f68000c1e1900 */
[----:B------:R-:W5:Y:S01]  /*1230*/  LDG.E R28, desc[UR6][R28.64] ;  /* 0x000000061c1c7981 */ /* 0x000f62000c1e1900 */
[----:B0-----:R-:W-:-:S05]  /*1240*/  SHF.R.S32.HI R25, RZ, 0x7, R16 ;  /* 0x00000007ff197819 */ /* 0x001fca0000011410 */
[----:B------:R-:W-:-:S05]  /*1250*/  IMAD R25, R25, 0x28, R6 ;  /* 0x0000002819197824 */ /* 0x000fca00078e0206 */
[----:B------:R-:W2:Y:S04]  /*1260*/  LDS.64 R2, [R25] ;  /* 0x0000000019027984 */ /* 0x000ea80000000a00 */
[----:B------:R-:W0:Y:S04]  /*1270*/  LDS.64 R12, [R25+0x8] ;  /* 0x00000800190c7984 */ /* 0x000e280000000a00 */
[----:B---3--:R-:W3:Y:S04]  /*1280*/  LDS.64 R14, [R25+0x10] ;  /* 0x00001000190e7984 */ /* 0x008ee80000000a00 */
[----:B-1----:R-:W-:Y:S01]  /*1290*/  LDS.64 R18, [R25+0x20] ;  /* 0x0000200019127984 */ /* 0x002fe20000000a00 */
[----:B--2---:R-:W-:-:S03]  /*12a0*/  FFMA R2, R2, R17, RZ ;  /* 0x0000001102027223 */ /* 0x004fc600000000ff */
[----:B------:R-:W1:Y:S01]  /*12b0*/  LDS.64 R16, [R25+0x18] ;  /* 0x0000180019107984 */ /* 0x000e620000000a00 */
[----:B----4-:R-:W-:-:S04]  /*12c0*/  FFMA R3, R3, R8, R2 ;  /* 0x0000000803037223 */ /* 0x010fc80000000002 */
[----:B0-----:R-:W-:-:S04]  /*12d0*/  FFMA R12, R12, R9, R3 ;  /* 0x000000090c0c7223 */ /* 0x001fc80000000003 */
[----:B------:R-:W-:-:S04]  /*12e0*/  FFMA R13, R13, R20, R12 ;  /* 0x000000140d0d7223 */ /* 0x000fc8000000000c */
[----:B---3--:R-:W-:-:S04]  /*12f0*/  FFMA R14, R14, R11, R13 ;  /* 0x0000000b0e0e7223 */ /* 0x008fc8000000000d */
[----:B------:R-:W-:-:S04]  /*1300*/  FFMA R15, R15, R24, R14 ;  /* 0x000000180f0f7223 */ /* 0x000fc8000000000e */
[----:B-1----:R-:W-:-:S04]  /*1310*/  FFMA R16, R16, R21, R15 ;  /* 0x0000001510107223 */ /* 0x002fc8000000000f */
[----:B-----5:R-:W-:-:S04]  /*1320*/  FFMA R17, R17, R10, R16 ;  /* 0x0000000a11117223 */ /* 0x020fc80000000010 */
[----:B------:R-:W-:Y:S01]  /*1330*/  FFMA R18, R18, R23, R17 ;  /* 0x0000001712127223 */ /* 0x000fe20000000011 */
[----:B------:R-:W-:-:S03]  /*1340*/  FSET.BF.GT.AND R3, R26, RZ, PT ;  /* 0x000000ff1a03720a */ /* 0x000fc60003804000 */
[----:B------:R-:W-:Y:S01]  /*1350*/  FFMA R18, R19, R28, R18 ;  /* 0x0000001c13127223 */ /* 0x000fe20000000012 */
[----:B------:R-:W-:-:S03]  /*1360*/  IMAD R2, R0, 0x4, R7 ;  /* 0x0000000400027824 */ /* 0x000fc600078e0207 */
[----:B------:R-:W-:-:S05]  /*1370*/  FMUL R3, R18, R3 ;  /* 0x0000000312037220 */ /* 0x000fca0000400000 */
[----:B------:R0:W-:Y:S02]  /*1380*/  STS [R2], R3 ;  /* 0x0000000302007388 */ /* 0x0001e40000000800 */
.L_x_20:
[----:B------:R-:W-:Y:S05]  /*1390*/  BSYNC.RECONVERGENT B0 ;  /* 0x0000000000007941 */ /* 0x000fea0003800200 */
.L_x_19:
[----:B------:R-:W-:Y:S06]  /*13a0*/  BAR.SYNC.DEFER_BLOCKING 0x0 ;  /* 0x0000000000007b1d */ /* 0x000fec0000010000 */
[----:B------:R-:W-:Y:S05]  /*13b0*/  @P1 EXIT ;  /* 0x000000000000194d */ /* 0x000fea0003800000 */
[----:B------:R-:W-:Y:S01]  /*13c0*/  ISETP.GE.AND P0, PT, R4, 0x1, PT ;  /* 0x000000010400780c */ /* 0x000fe20003f06270 */
[----:B------:R-:W-:-:S04]  /*13d0*/  IMAD.HI R21, R0, 0x5397829d, RZ ;  /* 0x5397829d00157827 */ /* 0x000fc800078e02ff */
[----:B------:R-:W-:Y:S01]  /*13e0*/  HFMA2 R24, -RZ, RZ, 0, 0 ;  /* 0x00000000ff187431 */ /* 0x000fe200000001ff */
[----:B0-----:R-:W-:-:S04]  /*13f0*/  SHF.R.U32.HI R2, RZ, 0x1f, R21 ;  /* 0x0000001fff027819 */ /* 0x001fc80000011615 */
[----:B------:R-:W-:-:S03]  /*1400*/  LEA.HI.SX32 R21, R21, R2, 0x18 ;  /* 0x0000000215157211 */ /* 0x000fc600078fc2ff */
[----:B------:R-:W-:Y:S05]  /*1410*/  @!P0 BRA `(.L_x_21) ;  /* 0x0000000400bc8947 */ /* 0x000fea0003800000 */
[C---:B------:R-:W-:Y:S01]  /*1420*/  ISETP.GE.U32.AND P2, PT, R4.reuse, 0x8, PT ;  /* 0x000000080400780c */ /* 0x040fe20003f46070 */
[----:B------:R-:W-:Y:S01]  /*1430*/  IMAD R23, R21, -0x310, R0 ;  /* 0xfffffcf015177824 */ /* 0x000fe200078e0200 */
[----:B------:R-:W-:Y:S01]  /*1440*/  LOP3.LUT R27, R4, 0x7, RZ, 0xc0, !PT ;  /* 0x00000007041b7812 */ /* 0x000fe200078ec0ff */
[----:B------:R-:W-:Y:S01]  /*1450*/  IMAD.MOV.U32 R24, RZ, RZ, RZ ;  /* 0x000000ffff187224 */ /* 0x000fe200078e00ff */
[----:B------:R-:W-:Y:S02]  /*1460*/  MOV R22, RZ ;  /* 0x000000ff00167202 */ /* 0x000fe40000000f00 */
[----:B------:R-:W-:-:S07]  /*1470*/  ISETP.NE.AND P1, PT, R27, RZ, PT ;  /* 0x000000ff1b00720c */ /* 0x000fce0003f25270 */
[----:B------:R-:W-:Y:S06]  /*1480*/  @!P2 BRA `(.L_x_22) ;  /* 0x0000000000c4a947 */ /* 0x000fec0003800000 */
[----:B------:R-:W0:Y:S01]  /*1490*/  LDC.64 R2, c[0x0][0x380] ;  /* 0x0000e000ff027b82 */ /* 0x000e220000000a00 */
[----:B------:R-:W-:Y:S01]  /*14a0*/  LOP3.LUT R22, R4, 0x7ffffff8, RZ, 0xc0, !PT ;  /* 0x7ffffff804167812 */ /* 0x000fe200078ec0ff */
[----:B------:R-:W-:Y:S01]  /*14b0*/  IMAD.MOV.U32 R24, RZ, RZ, RZ ;  /* 0x000000ffff187224 */ /* 0x000fe200078e00ff */
[----:B------:R-:W-:-:S07]  /*14c0*/  MOV R20, RZ ;  /* 0x000000ff00147202 */ /* 0x000fce0000000f00 */
.L_x_23:
[----:B------:R-:W-:-:S04]  /*14d0*/  IMAD R15, R20, 0x310, R23 ;  /* 0x00000310140f7824 */ /* 0x000fc800078e0217 */
[C---:B0-----:R-:W-:Y:S01]  /*14e0*/  IMAD.WIDE R18, R15.reuse, 0x4, R2 ;  /* 0x000000040f127825 */ /* 0x041fe200078e0202 */
[----:B------:R-:W-:-:S03]  /*14f0*/  IADD3 R17, PT, PT, R15, 0x620, RZ ;  /* 0x000006200f117810 */ /* 0x000fc60007ffe0ff */
[----:B------:R-:W-:Y:S01]  /*1500*/  VIADD R13, R15, 0x310 ;  /* 0x000003100f0d7836 */ /* 0x000fe20000000000 */
[----:B------:R0:W2:Y:S03]  /*1510*/  LDG.E R25, desc[UR6][R18.64] ;  /* 0x0000000612197981 */ /* 0x0000a6000c1e1900 */
[----:B------:R-:W-:Y:S01]  /*1520*/  IMAD.WIDE.U32 R12, R13, 0x4, R2 ;  /* 0x000000040d0c7825 */ /* 0x000fe200078e0002 */
[----:B------:R-:W-:-:S03]  /*1530*/  IADD3 R11, PT, PT, R15, 0xc40, RZ ;  /* 0x00000c400f0b7810 */ /* 0x000fc60007ffe0ff */
[----:B------:R-:W-:Y:S01]  /*1540*/  VIADD R9, R15, 0x930 ;  /* 0x000009300f097836 */ /* 0x000fe20000000000 */
[----:B------:R1:W3:Y:S01]  /*1550*/  LDG.E R26, desc[UR6][R12.64] ;  /* 0x000000060c1a7981 */ /* 0x0002e2000c1e1900 */
[----:B------:R-:W-:-:S04]  /*1560*/  IMAD.WIDE.U32 R16, R17, 0x4, R2 ;  /* 0x0000000411107825 */ /* 0x000fc800078e0002 */
[--C-:B------:R-:W-:Y:S02]  /*1570*/  IMAD.WIDE.U32 R8, R9, 0x4, R2.reuse ;  /* 0x0000000409087825 */ /* 0x100fe400078e0002 */
[----:B------:R4:W5:Y:S02]  /*1580*/  LDG.E R16, desc[UR6][R16.64] ;  /* 0x0000000610107981 */ /* 0x000964000c1e1900 */
[----:B------:R-:W-:Y:S02]  /*1590*/  VIADD R29, R15, 0xf50 ;  /* 0x00000f500f1d7836 */ /* 0x000fe40000000000 */
[--C-:B------:R-:W-:Y:S01]  /*15a0*/  IMAD.WIDE.U32 R10, R11, 0x4, R2.reuse ;  /* 0x000000040b0a7825 */ /* 0x100fe200078e0002 */
[----:B------:R4:W5:Y:S01]  /*15b0*/  LDG.E R8, desc[UR6][R8.64] ;  /* 0x0000000608087981 */ /* 0x000962000c1e1900 */
[----:B0-----:R-:W-:Y:S02]  /*15c0*/  IADD3 R19, PT, PT, R15, 0x1260, RZ ;  /* 0x000012600f137810 */ /* 0x001fe40007ffe0ff */
[----:B-1----:R-:W-:-:S02]  /*15d0*/  IMAD.WIDE.U32 R12, R29, 0x4, R2 ;  /* 0x000000041d0c7825 */ /* 0x002fc400078e0002 */
[----:B------:R0:W5:Y:S02]  /*15e0*/  LDG.E R10, desc[UR6][R10.64] ;  /* 0x000000060a0a7981 */ /* 0x000164000c1e1900 */
[----:B------:R-:W-:Y:S02]  /*15f0*/  VIADD R29, R15, 0x1570 ;  /* 0x000015700f1d7836 */ /* 0x000fe40000000000 */
[--C-:B------:R-:W-:Y:S01]  /*1600*/  IMAD.WIDE.U32 R14, R19, 0x4, R2.reuse ;  /* 0x00000004130e7825 */ /* 0x100fe200078e0002 */
[----:B------:R1:W5:Y:S03]  /*1610*/  LDG.E R12, desc[UR6][R12.64] ;  /* 0x000000060c0c7981 */ /* 0x000366000c1e1900 */
[----:B------:R-:W-:Y:S02]  /*1620*/  IMAD.WIDE.U32 R18, R29, 0x4, R2 ;  /* 0x000000041d127825 */ /* 0x000fe400078e0002 */
[----:B------:R1:W5:Y:S04]  /*1630*/  LDG.E R14, desc[UR6][R14.64] ;  /* 0x000000060e0e7981 */ /* 0x000368000c1e1900 */
[----:B------:R-:W5:Y:S01]  /*1640*/  LDG.E R18, desc[UR6][R18.64] ;  /* 0x0000000612127981 */ /* 0x000f62000c1e1900 */
[----:B------:R-:W-:-:S02]  /*1650*/  LEA R28, R20, R21, 0x7 ;  /* 0x00000015141c7211 */ /* 0x000fc400078e38ff */
[----:B------:R-:W-:-:S03]  /*1660*/  IADD3 R20, PT, PT, R20, 0x8, RZ ;  /* 0x0000000814147810 */ /* 0x000fc60007ffe0ff */
[----:B----4-:R-:W-:Y:S01]  /*1670*/  IMAD R17, R28, 0x4, R7 ;  /* 0x000000041c117824 */ /* 0x010fe200078e0207 */
[----:B------:R-:W-:-:S04]  /*1680*/  ISETP.NE.AND P2, PT, R20, R22, PT ;  /* 0x000000161400720c */ /* 0x000fc80003f45270 */
[----:B------:R-:W2:Y:S04]  /*1690*/  LDS R29, [R17] ;  /* 0x00000000111d7984 */ /* 0x000ea80000000800 */
[----:B------:R-:W3:Y:S04]  /*16a0*/  LDS R28, [R17+0x200] ;  /* 0x00020000111c7984 */ /* 0x000ee80000000800 */
[----:B------:R-:W5:Y:S04]  /*16b0*/  LDS R9, [R17+0x400] ;  /* 0x0004000011097984 */ /* 0x000f680000000800 */
[----:B0-----:R-:W-:Y:S04]  /*16c0*/  LDS R11, [R17+0x800] ;  /* 0x00080000110b7984 */ /* 0x001fe80000000800 */
[----:B-1----:R-:W-:Y:S04]  /*16d0*/  LDS R13, [R17+0xc00] ;  /* 0x000c0000110d7984 */ /* 0x002fe80000000800 */
[----:B------:R-:W-:Y:S01]  /*16e0*/  LDS R15, [R17+0xe00] ;  /* 0x000e0000110f7984 */ /* 0x000fe20000000800 */
[----:B--2---:R-:W-:-:S03]  /*16f0*/  FFMA R29, R29, R25, R24 ;  /* 0x000000191d1d7223 */ /* 0x004fc60000000018 */
[----:B------:R-:W0:Y:S04]  /*1700*/  LDS R25, [R17+0x600] ;  /* 0x0006000011197984 */ /* 0x000e280000000800 */
[----:B------:R-:W1:Y:S01]  /*1710*/  LDS R24, [R17+0xa00] ;  /* 0x000a000011187984 */ /* 0x000e620000000800 */
[----:B---3--:R-:W-:-:S04]  /*1720*/  FFMA R26, R28, R26, R29 ;  /* 0x0000001a1c1a7223 */ /* 0x008fc8000000001d */
[----:B-----5:R-:W-:-:S04]  /*1730*/  FFMA R16, R9, R16, R26 ;  /* 0x0000001009107223 */ /* 0x020fc8000000001a */
[----:B0-----:R-:W-:-:S04]  /*1740*/  FFMA R8, R25, R8, R16 ;  /* 0x0000000819087223 */ /* 0x001fc80000000010 */
[----:B------:R-:W-:-:S04]  /*1750*/  FFMA R11, R11, R10, R8 ;  /* 0x0000000a0b0b7223 */ /* 0x000fc80000000008 */
[----:B-1----:R-:W-:-:S04]  /*1760*/  FFMA R12, R24, R12, R11 ;  /* 0x0000000c180c7223 */ /* 0x002fc8000000000b */
[----:B------:R-:W-:-:S04]  /*1770*/  FFMA R12, R13, R14, R12 ;  /* 0x0000000e0d0c7223 */ /* 0x000fc8000000000c */
[----:B------:R-:W-:Y:S01]  /*1780*/  FFMA R24, R15, R18, R12 ;  /* 0x000000120f187223 */ /* 0x000fe2000000000c */
[----:B------:R-:W-:Y:S06]  /*1790*/  @P2 BRA `(.L_x_23) ;  /* 0xfffffffc004c2947 */ /* 0x000fec000383ffff */
.L_x_22:
[----:B------:R-:W-:Y:S05]  /*17a0*/  @!P1 BRA `(.L_x_21) ;  /* 0x0000000000d89947 */ /* 0x000fea0003800000 */
[----:B------:R-:W-:Y:S02]  /*17b0*/  ISETP.GE.U32.AND P1, PT, R27, 0x4, PT ;  /* 0x000000041b00780c */ /* 0x000fe40003f26070 */
[----:B------:R-:W-:-:S04]  /*17c0*/  LOP3.LUT R17, R4, 0x3, RZ, 0xc0, !PT ;  /* 0x0000000304117812 */ /* 0x000fc800078ec0ff */
[----:B------:R-:W-:-:S07]  /*17d0*/  ISETP.NE.AND P2, PT, R17, RZ, PT ;  /* 0x000000ff1100720c */ /* 0x000fce0003f45270 */
[----:B------:R-:W-:Y:S06]  /*17e0*/  @!P1 BRA `(.L_x_24) ;  /* 0x0000000000609947 */ /* 0x000fec0003800000 */
[----:B------:R-:W0:Y:S01]  /*17f0*/  LDC.64 R2, c[0x0][0x380] ;  /* 0x0000e000ff027b82 */ /* 0x000e220000000a00 */
[----:B------:R-:W-:-:S04]  /*1800*/  IMAD R13, R22, 0x310, R23 ;  /* 0x00000310160d7824 */ /* 0x000fc800078e0217 */
[C---:B------:R-:W-:Y:S01]  /*1810*/  VIADD R9, R13.reuse, 0x310 ;  /* 0x000003100d097836 */ /* 0x040fe20000000000 */
[C---:B------:R-:W-:Y:S01]  /*1820*/  IADD3 R15, PT, PT, R13.reuse, 0x620, RZ ;  /* 0x000006200d0f7810 */ /* 0x040fe20007ffe0ff */
[C---:B------:R-:W-:Y:S02]  /*1830*/  VIADD R19, R13.reuse, 0x930 ;  /* 0x000009300d137836 */ /* 0x040fe40000000000 */
[----:B0-----:R-:W-:-:S04]  /*1840*/  IMAD.WIDE R10, R13, 0x4, R2 ;  /* 0x000000040d0a7825 */ /* 0x001fc800078e0202 */
[--C-:B------:R-:W-:Y:S02]  /*1850*/  IMAD.WIDE.U32 R8, R9, 0x4, R2.reuse ;  /* 0x0000000409087825 */ /* 0x100fe400078e0002 */
[----:B------:R-:W2:Y:S02]  /*1860*/  LDG.E R11, desc[UR6][R10.64] ;  /* 0x000000060a0b7981 */ /* 0x000ea4000c1e1900 */
[--C-:B------:R-:W-:Y:S02]  /*1870*/  IMAD.WIDE.U32 R12, R15, 0x4, R2.reuse ;  /* 0x000000040f0c7825 */ /* 0x100fe400078e0002 */
[----:B------:R-:W3:Y:S02]  /*1880*/  LDG.E R8, desc[UR6][R8.64] ;  /* 0x0000000608087981 */ /* 0x000ee4000c1e1900 */
[----:B------:R-:W-:Y:S02]  /*1890*/  IMAD.WIDE.U32 R2, R19, 0x4, R2 ;  /* 0x0000000413027825 */ /* 0x000fe400078e0002 */
[----:B------:R-:W4:Y:S04]  /*18a0*/  LDG.E R12, desc[UR6][R12.64] ;  /* 0x000000060c0c7981 */ /* 0x000f28000c1e1900 */
[----:B------:R-:W5:Y:S01]  /*18b0*/  LDG.E R2, desc[UR6][R2.64] ;  /* 0x0000000602027981 */ /* 0x000f62000c1e1900 */
[----:B------:R-:W-:-:S02]  /*18c0*/  LEA R14, R22, R21, 0x7 ;  /* 0x00000015160e7211 */ /* 0x000fc400078e38ff */
[----:B------:R-:W-:-:S03]  /*18d0*/  IADD3 R22, PT, PT, R22, 0x4, RZ ;  /* 0x0000000416167810 */ /* 0x000fc60007ffe0ff */
[----:B------:R-:W-:-:S05]  /*18e0*/  IMAD R14, R14, 0x4, R7 ;  /* 0x000000040e0e7824 */ /* 0x000fca00078e0207 */
        /* <DEDUP_REMOVED lines=8> */
.L_x_24:
[----:B------:R-:W-:Y:S05]  /*1970*/  @!P2 BRA `(.L_x_21) ;  /* 0x000000000064a947 */ /* 0x000fea0003800000 */
[----:B------:R-:W-:Y:S02]  /*1980*/  ISETP.NE.AND P1, PT, R17, 0x1, PT ;  /* 0x000000011100780c */ /* 0x000fe40003f25270 */
[----:B------:R-:W-:-:S04]  /*1990*/  LOP3.LUT R2, R4, 0x1, RZ, 0xc0, !PT ;  /* 0x0000000104027812 */ /* 0x000fc800078ec0ff */
[----:B------:R-:W-:-:S07]  /*19a0*/  ISETP.NE.U32.AND P2, PT, R2, 0x1, PT ;  /* 0x000000010200780c */ /* 0x000fce0003f45070 */
[----:B------:R-:W0:Y:S01]  /*19b0*/  @P1 LDC.64 R10, c[0x0][0x380] ;  /* 0x0000e000ff0a1b82 */ /* 0x000e220000000a00 */
[C---:B------:R-:W-:Y:S02]  /*19c0*/  @P1 IMAD R9, R22.reuse, 0x310, R23 ;  /* 0x0000031016091824 */ /* 0x040fe400078e0217 */
[C---:B------:R-:W-:Y:S02]  /*19d0*/  @P1 IMAD R12, R22.reuse, 0x80, R21 ;  /* 0x00000080160c1824 */ /* 0x040fe400078e0215 */
[----:B------:R-:W-:Y:S01]  /*19e0*/  @P1 VIADD R22, R22, 0x2 ;  /* 0x0000000216161836 */ /* 0x000fe20000000000 */
[C---:B------:R-:W-:Y:S02]  /*19f0*/  @P1 IADD3 R13, PT, PT, R9.reuse, 0x310, RZ ;  /* 0x00000310090d1810 */ /* 0x040fe40007ffe0ff */
[----:B------:R-:W1:Y:S01]  /*1a00*/  @!P2 LDC.64 R2, c[0x0][0x380] ;  /* 0x0000e000ff02ab82 */ /* 0x000e620000000a00 */
[----:B------:R-:W-:Y:S02]  /*1a10*/  @!P2 IMAD R23, R22, 0x310, R23 ;  /* 0x000003101617a824 */ /* 0x000fe400078e0217 */
[----:B0-----:R-:W-:-:S04]  /*1a20*/  @P1 IMAD.WIDE R8, R9, 0x4, R10 ;  /* 0x0000000409081825 */ /* 0x001fc800078e020a */
[----:B------:R-:W-:Y:S02]  /*1a30*/  @P1 IMAD.WIDE.U32 R10, R13, 0x4, R10 ;  /* 0x000000040d0a1825 */ /* 0x000fe400078e000a */
[----:B------:R-:W2:Y:S02]  /*1a40*/  @P1 LDG.E R8, desc[UR6][R8.64] ;  /* 0x0000000608081981 */ /* 0x000ea4000c1e1900 */
[----:B-1----:R-:W-:Y:S02]  /*1a50*/  @!P2 IMAD.WIDE R2, R23, 0x4, R2 ;  /* 0x000000041702a825 */ /* 0x002fe400078e0202 */
[----:B------:R-:W3:Y:S04]  /*1a60*/  @P1 LDG.E R10, desc[UR6][R10.64] ;  /* 0x000000060a0a1981 */ /* 0x000ee8000c1e1900 */
[----:B------:R-:W4:Y:S01]  /*1a70*/  @!P2 LDG.E R2, desc[UR6][R2.64] ;  /* 0x000000060202a981 */ /* 0x000f22000c1e1900 */
[----:B------:R-:W-:-:S02]  /*1a80*/  @P1 LEA R12, R12, R7, 0x2 ;  /* 0x000000070c0c1211 */ /* 0x000fc400078e10ff */
[----:B------:R-:W-:-:S03]  /*1a90*/  @!P2 LEA R22, R22, R21, 0x7 ;  /* 0x000000151616a211 */ /* 0x000fc600078e38ff */
[----:B------:R-:W2:Y:S02]  /*1aa0*/  @P1 LDS R15, [R12] ;  /* 0x000000000c0f1984 */ /* 0x000ea40000000800 */
[----:B------:R-:W-:Y:S02]  /*1ab0*/  @!P2 IMAD R22, R22, 0x4, R7 ;  /* 0x000000041616a824 */ /* 0x000fe400078e0207 */
[----:B------:R-:W3:Y:S04]  /*1ac0*/  @P1 LDS R14, [R12+0x200] ;  /* 0x000200000c0e1984 */ /* 0x000ee80000000800 */
[----:B------:R-:W4:Y:S01]  /*1ad0*/  @!P2 LDS R13, [R22] ;  /* 0x00000000160da984 */ /* 0x000f220000000800 */
[----:B--2---:R-:W-:-:S04]  /*1ae0*/  @P1 FFMA R15, R15, R8, R24 ;  /* 0x000000080f0f1223 */ /* 0x004fc80000000018 */
[----:B---3--:R-:W-:-:S04]  /*1af0*/  @P1 FFMA R24, R14, R10, R15 ;  /* 0x0000000a0e181223 */ /* 0x008fc8000000000f */
[----:B----4-:R-:W-:-:S07]  /*1b00*/  @!P2 FFMA R24, R13, R2, R24 ;  /* 0x000000020d18a223 */ /* 0x010fce0000000018 */
.L_x_21:
[----:B------:R-:W0:Y:S01]  /*1b10*/  LDC.64 R2, c[0x0][0x3c0] ;  /* 0x0000f000ff027b82 */ /* 0x000e220000000a00 */
[C---:B------:R-:W-:Y:S01]  /*1b20*/  ISETP.GT.AND P1, PT, R0.reuse, 0x7f, PT ;  /* 0x0000007f0000780c */ /* 0x040fe20003f24270 */
[----:B0-----:R-:W-:-:S05]  /*1b30*/  IMAD.WIDE R2, R0, 0x4, R2 ;  /* 0x0000000400027825 */ /* 0x001fca00078e0202 */
[----:B------:R0:W-:Y:S07]  /*1b40*/  STG.E desc[UR6][R2.64], R24 ;  /* 0x0000001802007986 */ /* 0x0001ee000c101906 */
[----:B------:R-:W-:Y:S05]  /*1b50*/  @P1 EXIT ;  /* 0x000000000000194d */ /* 0x000fea0003800000 */
[----:B0-----:R-:W-:Y:S01]  /*1b60*/  HFMA2 R2, -RZ, RZ, 0, 0 ;  /* 0x00000000ff027431 */ /* 0x001fe200000001ff */
[----:B------:R-:W-:Y:S06]  /*1b70*/  @!P0 BRA `(.L_x_25) ;  /* 0x0000000000f88947 */ /* 0x000fec0003800000 */
[C---:B------:R-:W-:Y:S02]  /*1b80*/  ISETP.GE.U32.AND P0, PT, R4.reuse, 0x8, PT ;  /* 0x000000080400780c */ /* 0x040fe40003f06070 */
[----:B------:R-:W-:Y:S02]  /*1b90*/  CS2R R2, SRZ ;  /* 0x0000000000027805 */ /* 0x000fe4000001ff00 */
[----:B------:R-:W-:-:S04]  /*1ba0*/  LOP3.LUT R10, R4, 0x7, RZ, 0xc0, !PT ;  /* 0x00000007040a7812 */ /* 0x000fc800078ec0ff */
[----:B------:R-:W-:-:S05]  /*1bb0*/  ISETP.NE.AND P1, PT, R10, RZ, PT ;  /* 0x000000ff0a00720c */ /* 0x000fca0003f25270 */
[----:B------:R-:W-:Y:S08]  /*1bc0*/  @!P0 BRA `(.L_x_26) ;  /* 0x0000000000648947 */ /* 0x000ff00003800000 */
[----:B------:R-:W-:Y:S01]  /*1bd0*/  LEA R5, R0, R5, 0x2 ;  /* 0x0000000500057211 */ /* 0x000fe200078e10ff */
[----:B------:R-:W-:Y:S01]  /*1be0*/  IMAD.MOV.U32 R2, RZ, RZ, RZ ;  /* 0x000000ffff027224 */ /* 0x000fe200078e00ff */
[----:B------:R-:W-:Y:S02]  /*1bf0*/  LOP3.LUT R3, R4, 0x7ffffff8, RZ, 0xc0, !PT ;  /* 0x7ffffff804037812 */ /* 0x000fe400078ec0ff */
[----:B------:R-:W-:Y:S02]  /*1c00*/  IADD3 R6, PT, PT, R5, 0x800, R6 ;  /* 0x0000080005067810 */ /* 0x000fe40007ffe006 */
[----:B------:R-:W-:-:S07]  /*1c10*/  IADD3 R5, PT, PT, -R3, RZ, RZ ;  /* 0x000000ff03057210 */ /* 0x000fce0007ffe1ff */
.L_x_27:
[----:B------:R-:W0:Y:S01]  /*1c20*/  LDS R9, [R6+-0x800] ;  /* 0xfff8000006097984 */ /* 0x000e220000000800 */
[----:B------:R-:W-:-:S03]  /*1c30*/  IADD3 R5, PT, PT, R5, 0x8, RZ ;  /* 0x0000000805057810 */ /* 0x000fc60007ffe0ff */
[----:B------:R-:W1:Y:S01]  /*1c40*/  LDS R8, [R6+-0x600] ;  /* 0xfffa000006087984 */ /* 0x000e620000000800 */
[----:B------:R-:W-:-:S03]  /*1c50*/  ISETP.NE.AND P0, PT, R5, RZ, PT ;  /* 0x000000ff0500720c */ /* 0x000fc60003f05270 */
[----:B------:R-:W2:Y:S04]  /*1c60*/  LDS R11, [R6+-0x400] ;  /* 0xfffc0000060b7984 */ /* 0x000ea80000000800 */
[----:B------:R-:W3:Y:S04]  /*1c70*/  LDS R13, [R6+-0x200] ;  /* 0xfffe0000060d7984 */ /* 0x000ee80000000800 */
[----:B------:R-:W4:Y:S04]  /*1c80*/  LDS R15, [R6] ;  /* 0x00000000060f7984 */ /* 0x000f280000000800 */
[----:B------:R-:W5:Y:S04]  /*1c90*/  LDS R17, [R6+0x200] ;  /* 0x0002000006117984 */ /* 0x000f680000000800 */
[----:B------:R-:W5:Y:S04]  /*1ca0*/  LDS R19, [R6+0x400] ;  /* 0x0004000006137984 */ /* 0x000f680000000800 */
[----:B------:R0:W5:Y:S02]  /*1cb0*/  LDS R21, [R6+0x600] ;  /* 0x0006000006157984 */ /* 0x0001640000000800 */
[----:B0-----:R-:W-:-:S02]  /*1cc0*/  VIADD R6, R6, 0x1000 ;  /* 0x0000100006067836 */ /* 0x001fc40000000000 */
        /* <DEDUP_REMOVED lines=9> */
.L_x_26:
[----:B------:R-:W-:Y:S05]  /*1d60*/  @!P1 BRA `(.L_x_25) ;  /* 0x00000000007c9947 */ /* 0x000fea0003800000 */
[----:B------:R-:W-:Y:S02]  /*1d70*/  ISETP.GE.U32.AND P0, PT, R10, 0x4, PT ;  /* 0x000000040a00780c */ /* 0x000fe40003f06070 */
[----:B------:R-:W-:-:S04]  /*1d80*/  LOP3.LUT R9, R4, 0x3, RZ, 0xc0, !PT ;  /* 0x0000000304097812 */ /* 0x000fc800078ec0ff */
[----:B------:R-:W-:-:S07]  /*1d90*/  ISETP.NE.AND P1, PT, R9, RZ, PT ;  /* 0x000000ff0900720c */ /* 0x000fce0003f25270 */
[----:B------:R-:W-:Y:S06]  /*1da0*/  @!P0 BRA `(.L_x_28) ;  /* 0x00000000002c8947 */ /* 0x000fec0003800000 */
[C---:B------:R-:W-:Y:S01]  /*1db0*/  LEA R6, R3.reuse, R0, 0x7 ;  /* 0x0000000003067211 */ /* 0x040fe200078e38ff */
[----:B------:R-:W-:-:S03]  /*1dc0*/  VIADD R3, R3, 0x4 ;  /* 0x0000000403037836 */ /* 0x000fc60000000000 */
[----:B------:R-:W-:-:S05]  /*1dd0*/  LEA R6, R6, R7, 0x2 ;  /* 0x0000000706067211 */ /* 0x000fca00078e10ff */
        /* <DEDUP_REMOVED lines=8> */
.L_x_28:
[----:B------:R-:W-:Y:S05]  /*1e60*/  @!P1 BRA `(.L_x_25) ;  /* 0x00000000003c9947 */ /* 0x000fea0003800000 */
[----:B------:R-:W-:Y:S02]  /*1e70*/  ISETP.NE.AND P0, PT, R9, 0x1, PT ;  /* 0x000000010900780c */ /* 0x000fe40003f05270 */
[----:B------:R-:W-:-:S04]  /*1e80*/  LOP3.LUT R4, R4, 0x1, RZ, 0xc0, !PT ;  /* 0x0000000104047812 */ /* 0x000fc800078ec0ff */
[----:B------:R-:W-:-:S07]  /*1e90*/  ISETP.NE.U32.AND P1, PT, R4, 0x1, PT ;  /* 0x000000010400780c */ /* 0x000fce0003f25070 */
[----:B------:R-:W-:Y:S06]  /*1ea0*/  @!P0 BRA `(.L_x_29) ;  /* 0x00000000001c8947 */ /* 0x000fec0003800000 */
[C---:B------:R-:W-:Y:S01]  /*1eb0*/  LEA R4, R3.reuse, R0, 0x7 ;  /* 0x0000000003047211 */ /* 0x040fe200078e38ff */
[----:B------:R-:W-:-:S03]  /*1ec0*/  VIADD R3, R3, 0x2 ;  /* 0x0000000203037836 */ /* 0x000fc60000000000 */
[----:B------:R-:W-:-:S05]  /*1ed0*/  LEA R4, R4, R7, 0x2 ;  /* 0x0000000704047211 */ /* 0x000fca00078e10ff */
[----:B------:R-:W0:Y:S04]  /*1ee0*/  LDS R5, [R4] ;  /* 0x0000000004057984 */ /* 0x000e280000000800 */
[----:B------:R-:W1:Y:S01]  /*1ef0*/  LDS R9, [R4+0x200] ;  /* 0x0002000004097984 */ /* 0x000e620000000800 */
[----:B0-----:R-:W-:-:S04]  /*1f00*/  FADD R2, R2, R5 ;  /* 0x0000000502027221 */ /* 0x001fc80000000000 */
[----:B-1----:R-:W-:-:S07]  /*1f10*/  FADD R2, R2, R9 ;  /* 0x0000000902027221 */ /* 0x002fce0000000000 */
.L_x_29:
[----:B------:R-:W-:-:S04]  /*1f20*/  @!P1 LEA R4, R3, R0, 0x7 ;  /* 0x0000000003049211 */ /* 0x000fc800078e38ff */
[----:B------:R-:W-:-:S05]  /*1f30*/  @!P1 LEA R4, R4, R7, 0x2 ;  /* 0x0000000704049211 */ /* 0x000fca00078e10ff */
[----:B------:R-:W0:Y:S02]  /*1f40*/  @!P1 LDS R3, [R4] ;  /* 0x0000000004039984 */ /* 0x000e240000000800 */
[----:B0-----:R-:W-:-:S07]  /*1f50*/  @!P1 FADD R2, R2, R3 ;  /* 0x0000000302029221 */ /* 0x001fce0000000000 */
.L_x_25:
[----:B------:R-:W0:Y:S02]  /*1f60*/  LDC.64 R4, c[0x0][0x3d0] ;  /* 0x0000f400ff047b82 */ /* 0x000e240000000a00 */
[----:B0-----:R-:W-:-:S05]  /*1f70*/  IMAD.WIDE R4, R0, 0x4, R4 ;  /* 0x0000000400047825 */ /* 0x001fca00078e0204 */
[----:B------:R-:W-:Y:S01]  /*1f80*/  STG.E desc[UR6][R4.64], R2 ;  /* 0x0000000204007986 */ /* 0x000fe2000c101906 */
[----:B------:R-:W-:Y:S05]  /*1f90*/  EXIT ;  /* 0x000000000000794d */ /* 0x000fea0003800000 */
        .weak           $__internal_0_$__cuda_sm3x_div_rn_noftz_f32_slowpath
        .type           $__internal_0_$__cuda_sm3x_div_rn_noftz_f32_slowpath,@function
        .size           $__internal_0_$__cuda_sm3x_div_rn_noftz_f32_slowpath,(.L_x_46 - $__internal_0_$__cuda_sm3x_div_rn_noftz_f32_slowpath)
$__internal_0_$__cuda_sm3x_div_rn_noftz_f32_slowpath:
[----:B------:R-:W-:Y:S01]  /*1fa0*/  SHF.R.U32.HI R5, RZ, 0x17, R9 ;  /* 0x00000017ff057819 */ /* 0x000fe20000011609 */
[----:B------:R-:W-:Y:S01]  /*1fb0*/  BSSY.RECONVERGENT B2, `(.L_x_30) ;  /* 0x0000064000027945 */ /* 0x000fe20003800200 */
[----:B------:R-:W-:Y:S02]  /*1fc0*/  SHF.R.U32.HI R3, RZ, 0x17, R2 ;  /* 0x00000017ff037819 */ /* 0x000fe40000011602 */
[----:B------:R-:W-:Y:S02]  /*1fd0*/  LOP3.LUT R6, R5, 0xff, RZ, 0xc0, !PT ;  /* 0x000000ff05067812 */ /* 0x000fe400078ec0ff */
[----:B------:R-:W-:Y:S02]  /*1fe0*/  LOP3.LUT R5, R3, 0xff, RZ, 0xc0, !PT ;  /* 0x000000ff03057812 */ /* 0x000fe400078ec0ff */
[----:B------:R-:W-:Y:S01]  /*1ff0*/  MOV R7, R2 ;  /* 0x0000000200077202 */ /* 0x000fe20000000f00 */
[----:B------:R-:W-:Y:S01]  /*2000*/  VIADD R11, R6, 0xffffffff ;  /* 0xffffffff060b7836 */ /* 0x000fe20000000000 */
[----:B------:R-:W-:-:S04]  /*2010*/  IADD3 R10, PT, PT, R5, -0x1, RZ ;  /* 0xffffffff050a7810 */ /* 0x000fc80007ffe0ff */
[----:B------:R-:W-:-:S04]  /*2020*/  ISETP.GT.U32.AND P0, PT, R11, 0xfd, PT ;  /* 0x000000fd0b00780c */ /* 0x000fc80003f04070 */
[----:B------:R-:W-:-:S13]  /*2030*/  ISETP.GT.U32.OR P0, PT, R10, 0xfd, P0 ;  /* 0x000000fd0a00780c */ /* 0x000fda0000704470 */
[----:B------:R-:W-:Y:S01]  /*2040*/  @!P0 IMAD.MOV.U32 R8, RZ, RZ, RZ ;  /* 0x000000ffff088224 */ /* 0x000fe200078e00ff */
[----:B------:R-:W-:Y:S06]  /*2050*/  @!P0 BRA `(.L_x_31) ;  /* 0x0000000000608947 */ /* 0x000fec0003800000 */
[----:B------:R-:W-:Y:S02]  /*2060*/  FSETP.GTU.FTZ.AND P0, PT, |R2|, +INF , PT ;  /* 0x7f8000000200780b */ /* 0x000fe40003f1c200 */
[----:B------:R-:W-:Y:S02]  /*2070*/  FSETP.GTU.FTZ.AND P1, PT, |R9|, +INF , PT ;  /* 0x7f8000000900780b */ /* 0x000fe40003f3c200 */
[----:B------:R-:W-:Y:S02]  /*2080*/  MOV R3, R9 ;  /* 0x0000000900037202 */ /* 0x000fe40000000f00 */
[----:B------:R-:W-:-:S13]  /*2090*/  PLOP3.LUT P0, PT, P0, P1, PT, 0xf8, 0x8f ;  /* 0x00000000008f781c */ /* 0x000fda0000703f70 */
[----:B------:R-:W-:Y:S05]  /*20a0*/  @P0 BRA `(.L_x_32) ;  /* 0x00000004004c0947 */ /* 0x000fea0003800000 */
[----:B------:R-:W-:-:S13]  /*20b0*/  LOP3.LUT P0, RZ, R9, 0x7fffffff, R7, 0xc8, !PT ;  /* 0x7fffffff09ff7812 */ /* 0x000fda000780c807 */
[----:B------:R-:W-:Y:S05]  /*20c0*/  @!P0 BRA `(.L_x_33) ;  /* 0x00000004003c8947 */ /* 0x000fea0003800000 */
[C---:B------:R-:W-:Y:S02]  /*20d0*/  FSETP.NEU.FTZ.AND P2, PT, |R2|.reuse, +INF , PT ;  /* 0x7f8000000200780b */ /* 0x040fe40003f5d200 */
[----:B------:R-:W-:Y:S02]  /*20e0*/  FSETP.NEU.FTZ.AND P1, PT, |R3|, +INF , PT ;  /* 0x7f8000000300780b */ /* 0x000fe40003f3d200 */
[----:B------:R-:W-:-:S11]  /*20f0*/  FSETP.NEU.FTZ.AND P0, PT, |R2|, +INF , PT ;  /* 0x7f8000000200780b */ /* 0x000fd60003f1d200 */
[----:B------:R-:W-:Y:S05]  /*2100*/  @!P1 BRA !P2, `(.L_x_33) ;  /* 0x00000004002c9947 */ /* 0x000fea0005000000 */
[----:B------:R-:W-:-:S04]  /*2110*/  LOP3.LUT P2, RZ, R7, 0x7fffffff, RZ, 0xc0, !PT ;  /* 0x7fffffff07ff7812 */ /* 0x000fc8000784c0ff */
[----:B------:R-:W-:-:S13]  /*2120*/  PLOP3.LUT P1, PT, P1, P2, PT, 0x2f, 0xf2 ;  /* 0x0000000000f2781c */ /* 0x000fda0000f24577 */
[----:B------:R-:W-:Y:S05]  /*2130*/  @P1 BRA `(.L_x_34) ;  /* 0x0000000400181947 */ /* 0x000fea0003800000 */
[----:B------:R-:W-:-:S04]  /*2140*/  LOP3.LUT P1, RZ, R9, 0x7fffffff, RZ, 0xc0, !PT ;  /* 0x7fffffff09ff7812 */ /* 0x000fc8000782c0ff */
[----:B------:R-:W-:-:S13]  /*2150*/  PLOP3.LUT P0, PT, P0, P1, PT, 0x2f, 0xf2 ;  /* 0x0000000000f2781c */ /* 0x000fda0000702577 */
[----:B------:R-:W-:Y:S05]  /*2160*/  @P0 BRA `(.L_x_35) ;  /* 0x0000000400000947 */ /* 0x000fea0003800000 */
[----:B------:R-:W-:Y:S02]  /*2170*/  ISETP.GE.AND P0, PT, R10, RZ, PT ;  /* 0x000000ff0a00720c */ /* 0x000fe40003f06270 */
[----:B------:R-:W-:-:S11]  /*2180*/  ISETP.GE.AND P1, PT, R11, RZ, PT ;  /* 0x000000ff0b00720c */ /* 0x000fd60003f26270 */
[----:B------:R-:W-:Y:S01]  /*2190*/  @P0 MOV R8, RZ ;  /* 0x000000ff00080202 */ /* 0x000fe20000000f00 */
[----:B------:R-:W-:Y:S02]  /*21a0*/  @!P0 IMAD.MOV.U32 R8, RZ, RZ, -0x40 ;  /* 0xffffffc0ff088424 */ /* 0x000fe400078e00ff */
[----:B------:R-:W-:Y:S01]  /*21b0*/  @!P0 FFMA R7, R2, 1.84467440737095516160e+19, RZ ;  /* 0x5f80000002078823 */ /* 0x000fe200000000ff */
[----:B------:R-:W-:Y:S02]  /*21c0*/  @!P1 FFMA R9, R3, 1.84467440737095516160e+19, RZ ;  /* 0x5f80000003099823 */ /* 0x000fe400000000ff */
[----:B------:R-:W-:-:S07]  /*21d0*/  @!P1 IADD3 R8, PT, PT, R8, 0x40, RZ ;  /* 0x0000004008089810 */ /* 0x000fce0007ffe0ff */
.L_x_31:
[----:B------:R-:W-:Y:S01]  /*21e0*/  LEA R2, R6, 0xc0800000, 0x17 ;  /* 0xc080000006027811 */ /* 0x000fe200078eb8ff */
[----:B------:R-:W-:Y:S01]  /*21f0*/  VIADD R5, R5, 0xffffff81 ;  /* 0xffffff8105057836 */ /* 0x000fe20000000000 */
[----:B------:R-:W-:Y:S02]  /*2200*/  BSSY.RECONVERGENT B3, `(.L_x_36) ;  /* 0x0000035000037945 */ /* 0x000fe40003800200 */
[----:B------:R-:W-:Y:S01]  /*2210*/  IADD3 R9, PT, PT, -R2, R9, RZ ;  /* 0x0000000902097210 */ /* 0x000fe20007ffe1ff */
[C---:B------:R-:W-:Y:S01]  /*2220*/  IMAD R2, R5.reuse, -0x800000, R7 ;  /* 0xff80000005027824 */ /* 0x040fe200078e0207 */
[----:B------:R-:W-:Y:S02]  /*2230*/  IADD3 R5, PT, PT, R5, 0x7f, -R6 ;  /* 0x0000007f05057810 */ /* 0x000fe40007ffe806 */
[----:B------:R-:W0:Y:S01]  /*2240*/  MUFU.RCP R3, R9 ;  /* 0x0000000900037308 */ /* 0x000e220000001000 */
[----:B------:R-:W-:Y:S01]  /*2250*/  FADD.FTZ R11, -R9, -RZ ;  /* 0x800000ff090b7221 */ /* 0x000fe20000010100 */
[----:B------:R-:W-:-:S03]  /*2260*/  IADD3 R5, PT, PT, R5, R8, RZ ;  /* 0x0000000805057210 */ /* 0x000fc60007ffe0ff */
[----:B0-----:R-:W-:-:S04]  /*2270*/  FFMA R10, R3, R11, 1 ;  /* 0x3f800000030a7423 */ /* 0x001fc8000000000b */
[----:B------:R-:W-:-:S04]  /*2280*/  FFMA R12, R3, R10, R3 ;  /* 0x0000000a030c7223 */ /* 0x000fc80000000003 */
[----:B------:R-:W-:-:S04]  /*2290*/  FFMA R3, R2, R12, RZ ;  /* 0x0000000c02037223 */ /* 0x000fc800000000ff */
[----:B------:R-:W-:-:S04]  /*22a0*/  FFMA R10, R11, R3, R2 ;  /* 0x000000030b0a7223 */ /* 0x000fc80000000002 */
[----:B------:R-:W-:-:S04]  /*22b0*/  FFMA R7, R12, R10, R3 ;  /* 0x0000000a0c077223 */ /* 0x000fc80000000003 */
[----:B------:R-:W-:-:S04]  /*22c0*/  FFMA R10, R11, R7, R2 ;  /* 0x000000070b0a7223 */ /* 0x000fc80000000002 */
[----:B------:R-:W-:-:S05]  /*22d0*/  FFMA R2, R12, R10, R7 ;  /* 0x0000000a0c027223 */ /* 0x000fca0000000007 */
[----:B------:R-:W-:-:S04]  /*22e0*/  SHF.R.U32.HI R3, RZ, 0x17, R2 ;  /* 0x00000017ff037819 */ /* 0x000fc80000011602 */
[----:B------:R-:W-:-:S04]  /*22f0*/  LOP3.LUT R3, R3, 0xff, RZ, 0xc0, !PT ;  /* 0x000000ff03037812 */ /* 0x000fc800078ec0ff */
[----:B------:R-:W-:-:S05]  /*2300*/  IADD3 R9, PT, PT, R3, R5, RZ ;  /* 0x0000000503097210 */ /* 0x000fca0007ffe0ff */
[----:B------:R-:W-:-:S05]  /*2310*/  VIADD R3, R9, 0xffffffff ;  /* 0xffffffff09037836 */ /* 0x000fca0000000000 */
[----:B------:R-:W-:-:S13]  /*2320*/  ISETP.GE.U32.AND P0, PT, R3, 0xfe, PT ;  /* 0x000000fe0300780c */ /* 0x000fda0003f06070 */
[----:B------:R-:W-:Y:S05]  /*2330*/  @!P0 BRA `(.L_x_37) ;  /* 0x0000000000808947 */ /* 0x000fea0003800000 */
[----:B------:R-:W-:-:S13]  /*2340*/  ISETP.GT.AND P0, PT, R9, 0xfe, PT ;  /* 0x000000fe0900780c */ /* 0x000fda0003f04270 */
[----:B------:R-:W-:Y:S05]  /*2350*/  @P0 BRA `(.L_x_38) ;  /* 0x00000000006c0947 */ /* 0x000fea0003800000 */
[----:B------:R-:W-:-:S13]  /*2360*/  ISETP.GE.AND P0, PT, R9, 0x1, PT ;  /* 0x000000010900780c */ /* 0x000fda0003f06270 */
[----:B------:R-:W-:Y:S05]  /*2370*/  @P0 BRA `(.L_x_39) ;  /* 0x0000000000740947 */ /* 0x000fea0003800000 */
[----:B------:R-:W-:Y:S02]  /*2380*/  ISETP.GE.AND P0, PT, R9, -0x18, PT ;  /* 0xffffffe80900780c */ /* 0x000fe40003f06270 */
[----:B------:R-:W-:-:S11]  /*2390*/  LOP3.LUT R2, R2, 0x80000000, RZ, 0xc0, !PT ;  /* 0x8000000002027812 */ /* 0x000fd600078ec0ff */
[----:B------:R-:W-:Y:S05]  /*23a0*/  @!P0 BRA `(.L_x_39) ;  /* 0x0000000000688947 */ /* 0x000fea0003800000 */
[CCC-:B------:R-:W-:Y:S01]  /*23b0*/  FFMA.RZ R3, R12.reuse, R10.reuse, R7.reuse ;  /* 0x0000000a0c037223 */ /* 0x1c0fe2000000c007 */
[C---:B------:R-:W-:Y:S01]  /*23c0*/  IADD3 R8, PT, PT, R9.reuse, 0x20, RZ ;  /* 0x0000002009087810 */ /* 0x040fe20007ffe0ff */
[CCC-:B------:R-:W-:Y:S01]  /*23d0*/  FFMA.RM R6, R12.reuse, R10.reuse, R7.reuse ;  /* 0x0000000a0c067223 */ /* 0x1c0fe20000004007 */
[----:B------:R-:W-:Y:S02]  /*23e0*/  ISETP.NE.AND P2, PT, R9, RZ, PT ;  /* 0x000000ff0900720c */ /* 0x000fe40003f45270 */
[----:B------:R-:W-:Y:S01]  /*23f0*/  LOP3.LUT R5, R3, 0x7fffff, RZ, 0xc0, !PT ;  /* 0x007fffff03057812 */ /* 0x000fe200078ec0ff */
[----:B------:R-:W-:Y:S01]  /*2400*/  FFMA.RP R3, R12, R10, R7 ;  /* 0x0000000a0c037223 */ /* 0x000fe20000008007 */
[----:B------:R-:W-:Y:S02]  /*2410*/  ISETP.NE.AND P1, PT, R9, RZ, PT ;  /* 0x000000ff0900720c */ /* 0x000fe40003f25270 */
[----:B------:R-:W-:Y:S02]  /*2420*/  LOP3.LUT R5, R5, 0x800000, RZ, 0xfc, !PT ;  /* 0x0080000005057812 */ /* 0x000fe400078efcff */
[----:B------:R-:W-:-:S02]  /*2430*/  IADD3 R7, PT, PT, -R9, RZ, RZ ;  /* 0x000000ff09077210 */ /* 0x000fc40007ffe1ff */
[----:B------:R-:W-:Y:S02]  /*2440*/  SHF.L.U32 R8, R5, R8, RZ ;  /* 0x0000000805087219 */ /* 0x000fe400000006ff */
[----:B------:R-:W-:Y:S02]  /*2450*/  FSETP.NEU.FTZ.AND P0, PT, R3, R6, PT ;  /* 0x000000060300720b */ /* 0x000fe40003f1d000 */
[----:B------:R-:W-:Y:S02]  /*2460*/  SEL R6, R7, RZ, P2 ;  /* 0x000000ff07067207 */ /* 0x000fe40001000000 */
[----:B------:R-:W-:Y:S02]  /*2470*/  ISETP.NE.AND P1, PT, R8, RZ, P1 ;  /* 0x000000ff0800720c */ /* 0x000fe40000f25270 */
[----:B------:R-:W-:Y:S02]  /*2480*/  SHF.R.U32.HI R6, RZ, R6, R5 ;  /* 0x00000006ff067219 */ /* 0x000fe40000011605 */
[----:B------:R-:W-:-:S02]  /*2490*/  PLOP3.LUT P0, PT, P0, P1, PT, 0xf8, 0x8f ;  /* 0x00000000008f781c */ /* 0x000fc40000703f70 */
[----:B------:R-:W-:Y:S02]  /*24a0*/  SHF.R.U32.HI R8, RZ, 0x1, R6 ;  /* 0x00000001ff087819 */ /* 0x000fe40000011606 */
[----:B------:R-:W-:-:S04]  /*24b0*/  SEL R3, RZ, 0x1, !P0 ;  /* 0x00000001ff037807 */ /* 0x000fc80004000000 */
[----:B------:R-:W-:-:S04]  /*24c0*/  LOP3.LUT R3, R3, 0x1, R8, 0xf8, !PT ;  /* 0x0000000103037812 */ /* 0x000fc800078ef808 */
[----:B------:R-:W-:-:S05]  /*24d0*/  LOP3.LUT R3, R3, R6, RZ, 0xc0, !PT ;  /* 0x0000000603037212 */ /* 0x000fca00078ec0ff */
[----:B------:R-:W-:-:S05]  /*24e0*/  IMAD.IADD R3, R8, 0x1, R3 ;  /* 0x0000000108037824 */ /* 0x000fca00078e0203 */
[----:B------:R-:W-:Y:S01]  /*24f0*/  LOP3.LUT R2, R3, R2, RZ, 0xfc, !PT ;  /* 0x0000000203027212 */ /* 0x000fe200078efcff */
[----:B------:R-:W-:Y:S06]  /*2500*/  BRA `(.L_x_39) ;  /* 0x0000000000107947 */ /* 0x000fec0003800000 */
.L_x_38:
[----:B------:R-:W-:-:S04]  /*2510*/  LOP3.LUT R2, R2, 0x80000000, RZ, 0xc0, !PT ;  /* 0x8000000002027812 */ /* 0x000fc800078ec0ff */
[----:B------:R-:W-:Y:S01]  /*2520*/  LOP3.LUT R2, R2, 0x7f800000, RZ, 0xfc, !PT ;  /* 0x7f80000002027812 */ /* 0x000fe200078efcff */
[----:B------:R-:W-:Y:S06]  /*2530*/  BRA `(.L_x_39) ;  /* 0x0000000000047947 */ /* 0x000fec0003800000 */
.L_x_37:
[----:B------:R-:W-:-:S07]  /*2540*/  LEA R2, R5, R2, 0x17 ;  /* 0x0000000205027211 */ /* 0x000fce00078eb8ff */
.L_x_39:
[----:B------:R-:W-:Y:S05]  /*2550*/  BSYNC.RECONVERGENT B3 ;  /* 0x0000000000037941 */ /* 0x000fea0003800200 */
.L_x_36:
[----:B------:R-:W-:Y:S05]  /*2560*/  BRA `(.L_x_40) ;  /* 0x0000000000207947 */ /* 0x000fea0003800000 */
.L_x_35:
[----:B------:R-:W-:-:S04]  /*2570*/  LOP3.LUT R2, R9, 0x80000000, R7, 0x48, !PT ;  /* 0x8000000009027812 */ /* 0x000fc800078e4807 */
[----:B------:R-:W-:Y:S01]  /*2580*/  LOP3.LUT R2, R2, 0x7f800000, RZ, 0xfc, !PT ;  /* 0x7f80000002027812 */ /* 0x000fe200078efcff */
[----:B------:R-:W-:Y:S06]  /*2590*/  BRA `(.L_x_40) ;  /* 0x0000000000147947 */ /* 0x000fec0003800000 */
.L_x_34:
[----:B------:R-:W-:Y:S01]  /*25a0*/  LOP3.LUT R2, R9, 0x80000000, R7, 0x48, !PT ;  /* 0x8000000009027812 */ /* 0x000fe200078e4807 */
[----:B------:R-:W-:Y:S06]  /*25b0*/  BRA `(.L_x_40) ;  /* 0x00000000000c7947 */ /* 0x000fec0003800000 */
.L_x_33:
[----:B------:R-:W0:Y:S01]  /*25c0*/  MUFU.RSQ R2, -QNAN ;  /* 0xffc0000000027908 */ /* 0x000e220000001400 */
[----:B------:R-:W-:Y:S05]  /*25d0*/  BRA `(.L_x_40) ;  /* 0x0000000000047947 */ /* 0x000fea0003800000 */
.L_x_32:
[----:B------:R-:W-:-:S07]  /*25e0*/  FADD.FTZ R2, R2, R3 ;  /* 0x0000000302027221 */ /* 0x000fce0000010000 */
.L_x_40:
[----:B------:R-:W-:Y:S05]  /*25f0*/  BSYNC.RECONVERGENT B2 ;  /* 0x0000000000027941 */ /* 0x000fea0003800200 */
.L_x_30:
[----:B------:R-:W-:-:S04]  /*2600*/  HFMA2 R5, -RZ, RZ, 0, 0 ;  /* 0x00000000ff057431 */ /* 0x000fc800000001ff */
[----:B0-----:R-:W-:Y:S05]  /*2610*/  RET.REL.NODEC R4 `(_Z13backward_passPfS_S_S_S_S_S_PiS_S_S_S_i) ;  /* 0xffffffd804787950 */ /* 0x001fea0003c3ffff */
.L_x_41:
        /* <DEDUP_REMOVED lines=14> */
.L_x_46:


//--------------------- .text._Z12forward_passPfS_S_S_S_S_S_i --------------------------
	.section	.text._Z12forward_passPfS_S_S_S_S_S_i,"ax",@progbits
	.align	128
        .global         _Z12forward_passPfS_S_S_S_S_S_i
        .type           _Z12forward_passPfS_S_S_S_S_S_i,@function
        .size           _Z12forward_passPfS_S_S_S_S_S_i,(.L_x_49 - _Z12forward_passPfS_S_S_S_S_S_i)
        .other          _Z12forward_passPfS_S_S_S_S_S_i,@"STO_CUDA_ENTRY STV_DEFAULT"
_Z12forward_passPfS_S_S_S_S_S_i:
.text._Z12forward_passPfS_S_S_S_S_S_i:
[----:B------:R-:W-:Y:S01]  /*0000*/  LDC R1, c[0x0][0x37c] ;  /* 0x0000df00ff017b82 */ /* 0x000fe20000000800 */
[----:B------:R-:W0:Y:S07]  /*0010*/  S2R R3, SR_TID.X ;  /* 0x0000000000037919 */ /* 0x000e2e0000002100 */
[----:B------:R-:W0:Y:S01]  /*0020*/  S2UR UR4, SR_CTAID.X ;  /* 0x00000000000479c3 */ /* 0x000e220000002500 */
[----:B------:R-:W1:Y:S01]  /*0030*/  LDCU UR13, c[0x0][0x3b8] ;  /* 0x00007700ff0d77ac */ /* 0x000e620008000800 */
[----:B------:R-:W2:Y:S06]  /*0040*/  LDCU.64 UR14, c[0x0][0x358] ;  /* 0x00006b00ff0e77ac */ /* 0x000eac0008000a00 */
[----:B------:R-:W0:Y:S01]  /*0050*/  LDC R0, c[0x0][0x360] ;  /* 0x0000d800ff007b82 */ /* 0x000e220000000800 */
[----:B-1----:R-:W-:Y:S01]  /*0060*/  USHF.L.U32 UR12, UR13, 0x7, URZ ;  /* 0x000000070d0c7899 */ /* 0x002fe200080006ff */
[----:B0-----:R-:W-:-:S05]  /*0070*/  IMAD R0, R0, UR4, R3 ;  /* 0x0000000400007c24 */ /* 0x001fca000f8e0203 */
[----:B------:R-:W-:-:S13]  /*0080*/  ISETP.GE.AND P0, PT, R0, UR12, PT ;  /* 0x0000000c00007c0c */ /* 0x000fda000bf06270 */
[----:B--2---:R-:W-:Y:S05]  /*0090*/  @P0 BRA `(.L_x_42) ;  /* 0x0000000400400947 */ /* 0x004fea0003800000 */
[----:B------:R-:W0:Y:S01]  /*00a0*/  LDC.64 R14, c[0x0][0x398] ;  /* 0x0000e600ff0e7b82 */ /* 0x000e220000000a00 */
[----:B------:R-:W-:Y:S01]  /*00b0*/  SHF.R.S32.HI R3, RZ, 0x1f, R0 ;  /* 0x0000001fff037819 */ /* 0x000fe20000011400 */
[----:B------:R-:W1:Y:S03]  /*00c0*/  LDCU.128 UR8, c[0x0][0x380] ;  /* 0x00007000ff0877ac */ /* 0x000e660008000c00 */
[----:B------:R-:W-:-:S04]  /*00d0*/  LEA.HI R3, R3, R0, RZ, 0x7 ;  /* 0x0000000003037211 */ /* 0x000fc800078f38ff */
[----:B------:R-:W-:-:S04]  /*00e0*/  LOP3.LUT R5, R3, 0xffffff80, RZ, 0xc0, !PT ;  /* 0xffffff8003057812 */ /* 0x000fc800078ec0ff */
[----:B------:R-:W-:-:S05]  /*00f0*/  IADD3 R5, PT, PT, R0, -R5, RZ ;  /* 0x8000000500057210 */ /* 0x000fca0007ffe0ff */
[----:B0-----:R-:W-:-:S06]  /*0100*/  IMAD.WIDE R14, R5, 0x4, R14 ;  /* 0x00000004050e7825 */ /* 0x001fcc00078e020e */
[----:B------:R0:W5:Y:S01]  /*0110*/  LDG.E R14, desc[UR14][R14.64] ;  /* 0x0000000e0e0e7981 */ /* 0x000162000c1e1900 */
[----:B------:R-:W-:Y:S01]  /*0120*/  SHF.R.S32.HI R3, RZ, 0x7, R3 ;  /* 0x00000007ff037819 */ /* 0x000fe20000011403 */
[----:B-1----:R-:W-:Y:S01]  /*0130*/  UIADD3 UR7, UP0, UPT, UR10, 0x20, URZ ;  /* 0x000000200a077890 */ /* 0x002fe2000ff1e0ff */
[----:B------:R-:W-:Y:S01]  /*0140*/  IMAD R7, R5, 0x310, RZ ;  /* 0x0000031005077824 */ /* 0x000fe200078e02ff */
[----:B------:R-:W-:Y:S02]  /*0150*/  UIADD3 UR5, UP1, UPT, UR8, 0x20, URZ ;  /* 0x0000002008057890 */ /* 0x000fe4000ff3e0ff */
[----:B------:R-:W-:Y:S01]  /*0160*/  IMAD R6, R3, 0x310, RZ ;  /* 0x0000031003067824 */ /* 0x000fe200078e02ff */
[----:B------:R-:W-:Y:S02]  /*0170*/  UIADD3.X UR8, UPT, UPT, URZ, UR11, URZ, UP0, !UPT ;  /* 0x0000000bff087290 */ /* 0x000fe400087fe4ff */
[----:B------:R-:W-:Y:S01]  /*0180*/  UIADD3.X UR6, UPT, UPT, URZ, UR9, URZ, UP1, !UPT ;  /* 0x00000009ff067290 */ /* 0x000fe20008ffe4ff */
[----:B0-----:R-:W-:-:S11]  /*0190*/  UMOV UR4, URZ ;  /* 0x000000ff00047c82 */ /* 0x001fd60008000000 */
.L_x_43:
[----:B------:R-:W-:Y:S02]  /*01a0*/  MOV R4, UR7 ;  /* 0x0000000700047c02 */ /* 0x000fe40008000f00 */
[----:B------:R-:W-:Y:S02]  /*01b0*/  MOV R5, UR8 ;  /* 0x0000000800057c02 */ /* 0x000fe40008000f00 */
[----:B------:R-:W-:Y:S02]  /*01c0*/  MOV R2, UR5 ;  /* 0x0000000500027c02 */ /* 0x000fe40008000f00 */
[----:B------:R-:W-:Y:S01]  /*01d0*/  MOV R3, UR6 ;  /* 0x0000000600037c02 */ /* 0x000fe20008000f00 */
[----:B------:R-:W-:-:S04]  /*01e0*/  IMAD.WIDE R4, R7, 0x4, R4 ;  /* 0x0000000407047825 */ /* 0x000fc800078e0204 */
[----:B------:R-:W-:Y:S01]  /*01f0*/  IMAD.WIDE R2, R6, 0x4, R2 ;  /* 0x0000000406027825 */ /* 0x000fe200078e0202 */
[----:B------:R-:W2:Y:S04]  /*0200*/  LDG.E R15, desc[UR14][R4.64+-0x20] ;  /* 0xffffe00e040f7981 */ /* 0x000ea8000c1e1900 */
[----:B------:R-:W2:Y:S04]  /*0210*/  LDG.E R16, desc[UR14][R2.64+-0x20] ;  /* 0xffffe00e02107981 */ /* 0x000ea8000c1e1900 */
[----:B------:R-:W3:Y:S04]  /*0220*/  LDG.E R24, desc[UR14][R4.64+-0x1c] ;  /* 0xffffe40e04187981 */ /* 0x000ee8000c1e1900 */
[----:B------:R-:W3:Y:S04]  /*0230*/  LDG.E R25, desc[UR14][R2.64+-0x1c] ;  /* 0xffffe40e02197981 */ /* 0x000ee8000c1e1900 */
[----:B------:R-:W4:Y:S04]  /*0240*/  LDG.E R19, desc[UR14][R4.64+-0x18] ;  /* 0xffffe80e04137981 */ /* 0x000f28000c1e1900 */
        /* <DEDUP_REMOVED lines=13> */
[----:B------:R-:W4:Y:S01]  /*0320*/  LDG.E R27, desc[UR14][R2.64+0x1c] ;  /* 0x00001c0e021b7981 */ /* 0x000f22000c1e1900 */
[----:B--2--5:R-:W-:-:S03]  /*0330*/  FFMA R15, R15, R16, R14 ;  /* 0x000000100f0f7223 */ /* 0x024fc6000000000e */
[----:B------:R-:W2:Y:S04]  /*0340*/  LDG.E R16, desc[UR14][R4.64] ;  /* 0x0000000e04107981 */ /* 0x000ea8000c1e1900 */
[----:B------:R-:W2:Y:S01]  /*0350*/  LDG.E R14, desc[UR14][R4.64+0x4] ;  /* 0x0000040e040e7981 */ /* 0x000ea2000c1e1900 */
[----:B---3--:R-:W-:-:S03]  /*0360*/  FFMA R24, R24, R25, R15 ;  /* 0x0000001918187223 */ /* 0x008fc6000000000f */
[----:B------:R-:W3:Y:S01]  /*0370*/  LDG.E R15, desc[UR14][R2.64+0x4] ;  /* 0x0000040e020f7981 */ /* 0x000ee2000c1e1900 */
[----:B----4-:R-:W-:-:S03]  /*0380*/  FFMA R25, R19, R18, R24 ;  /* 0x0000001213197223 */ /* 0x010fc60000000018 */
[----:B------:R-:W4:Y:S04]  /*0390*/  LDG.E R18, desc[UR14][R4.64+0x8] ;  /* 0x0000080e04127981 */ /* 0x000f28000c1e1900 */
[----:B------:R-:W4:Y:S01]  /*03a0*/  LDG.E R19, desc[UR14][R2.64+0x8] ;  /* 0x0000080e02137981 */ /* 0x000f22000c1e1900 */
[----:B------:R-:W-:-:S03]  /*03b0*/  FFMA R25, R20, R21, R25 ;  /* 0x0000001514197223 */ /* 0x000fc60000000019 */
[----:B------:R-:W4:Y:S04]  /*03c0*/  LDG.E R20, desc[UR14][R4.64+0xc] ;  /* 0x00000c0e04147981 */ /* 0x000f28000c1e1900 */
[----:B------:R-:W4:Y:S01]  /*03d0*/  LDG.E R21, desc[UR14][R2.64+0xc] ;  /* 0x00000c0e02157981 */ /* 0x000f22000c1e1900 */
[----:B------:R-:W-:-:S03]  /*03e0*/  FFMA R25, R22, R23, R25 ;  /* 0x0000001716197223 */ /* 0x000fc60000000019 */
[----:B------:R-:W4:Y:S04]  /*03f0*/  LDG.E R22, desc[UR14][R4.64+0x10] ;  /* 0x0000100e04167981 */ /* 0x000f28000c1e1900 */
[----:B------:R-:W4:Y:S01]  /*0400*/  LDG.E R23, desc[UR14][R2.64+0x10] ;  /* 0x0000100e02177981 */ /* 0x000f22000c1e1900 */
[----:B------:R-:W-:-:S03]  /*0410*/  FFMA R29, R12, R13, R25 ;  /* 0x0000000d0c1d7223 */ /* 0x000fc60000000019 */
[----:B------:R-:W4:Y:S04]  /*0420*/  LDG.E R24, desc[UR14][R4.64+0x14] ;  /* 0x0000140e04187981 */ /* 0x000f28000c1e1900 */
[----:B------:R-:W4:Y:S04]  /*0430*/  LDG.E R25, desc[UR14][R2.64+0x14] ;  /* 0x0000140e02197981 */ /* 0x000f28000c1e1900 */
[----:B------:R-:W4:Y:S04]  /*0440*/  LDG.E R12, desc[UR14][R4.64+0x18] ;  /* 0x0000180e040c7981 */ /* 0x000f28000c1e1900 */
[----:B------:R-:W4:Y:S01]  /*0450*/  LDG.E R13, desc[UR14][R2.64+0x18] ;  /* 0x0000180e020d7981 */ /* 0x000f22000c1e1900 */
[----:B------:R-:W-:-:S04]  /*0460*/  FFMA R9, R10, R9, R29 ;  /* 0x000000090a097223 */ /* 0x000fc8000000001d */
[----:B------:R-:W-:Y:S01]  /*0470*/  FFMA R9, R8, R11, R9 ;  /* 0x0000000b08097223 */ /* 0x000fe20000000009 */
[----:B------:R-:W-:-:S04]  /*0480*/  UIADD3 UR4, UPT, UPT, UR4, 0x10, URZ ;  /* 0x0000001004047890 */ /* 0x000fc8000fffe0ff */
[----:B------:R-:W-:Y:S01]  /*0490*/  UISETP.NE.AND UP0, UPT, UR4, 0x310, UPT ;  /* 0x000003100400788c */ /* 0x000fe2000bf05270 */
[----:B------:R-:W-:Y:S02]  /*04a0*/  IADD3 R7, PT, PT, R7, 0x10, RZ ;  /* 0x0000001007077810 */ /* 0x000fe40007ffe0ff */
[----:B------:R-:W-:Y:S01]  /*04b0*/  IADD3 R6, PT, PT, R6, 0x10, RZ ;  /* 0x0000001006067810 */ /* 0x000fe20007ffe0ff */
[----:B--2---:R-:W-:-:S04]  /*04c0*/  FFMA R9, R16, R17, R9 ;  /* 0x0000001110097223 */ /* 0x004fc80000000009 */
[----:B---3--:R-:W-:-:S04]  /*04d0*/  FFMA R9, R14, R15, R9 ;  /* 0x0000000f0e097223 */ /* 0x008fc80000000009 */
[----:B----4-:R-:W-:-:S04]  /*04e0*/  FFMA R9, R18, R19, R9 ;  /* 0x0000001312097223 */ /* 0x010fc80000000009 */
[----:B------:R-:W-:-:S04]  /*04f0*/  FFMA R9, R20, R21, R9 ;  /* 0x0000001514097223 */ /* 0x000fc80000000009 */
[----:B------:R-:W-:-:S04]  /*0500*/  FFMA R9, R22, R23, R9 ;  /* 0x0000001716097223 */ /* 0x000fc80000000009 */
[----:B------:R-:W-:-:S04]  /*0510*/  FFMA R9, R24, R25, R9 ;  /* 0x0000001918097223 */ /* 0x000fc80000000009 */
[----:B------:R-:W-:-:S04]  /*0520*/  FFMA R9, R12, R13, R9 ;  /* 0x0000000d0c097223 */ /* 0x000fc80000000009 */
[----:B------:R-:W-:Y:S01]  /*0530*/  FFMA R14, R26, R27, R9 ;  /* 0x0000001b1a0e7223 */ /* 0x000fe20000000009 */
[----:B------:R-:W-:Y:S06]  /*0540*/  BRA.U UP0, `(.L_x_43) ;  /* 0xfffffffd00147547 */ /* 0x000fec000b83ffff */
[----:B------:R-:W0:Y:S01]  /*0550*/  LDC.64 R2, c[0x0][0x3a8] ;  /* 0x0000ea00ff027b82 */ /* 0x000e220000000a00 */
[----:B------:R-:W-:Y:S01]  /*0560*/  FMNMX R5, RZ, R14, !PT ;  /* 0x0000000eff057209 */ /* 0x000fe20007800000 */
[----:B0-----:R-:W-:-:S05]  /*0570*/  IMAD.WIDE R2, R0, 0x4, R2 ;  /* 0x0000000400027825 */ /* 0x001fca00078e0202 */
[----:B------:R-:W-:Y:S01]  /*0580*/  STG.E desc[UR14][R2.64], R5 ;  /* 0x0000000502007986 */ /* 0x000fe2000c10190e */
[----:B------:R-:W-:Y:S05]  /*0590*/  EXIT ;  /* 0x000000000000794d */ /* 0x000fea0003800000 */
.L_x_42:
[----:B------:R-:W-:-:S06]  /*05a0*/  UIMAD UR4, UR13, 0x8a, URZ ;  /* 0x0000008a0d0478a4 */ /* 0x000fcc000f8e02ff */
[----:B------:R-:W-:-:S13]  /*05b0*/  ISETP.GE.AND P0, PT, R0, UR4, PT ;  /* 0x0000000400007c0c */ /* 0x000fda000bf06270 */
[----:B------:R-:W-:Y:S05]  /*05c0*/  @P0 EXIT ;  /* 0x000000000000094d */ /* 0x000fea0003800000 */
[----:B------:R-:W0:Y:S01]  /*05d0*/  LDC.64 R14, c[0x0][0x3a0] ;  /* 0x0000e800ff0e7b82 */ /* 0x000e220000000a00 */
[----:B------:R-:W-:Y:S01]  /*05e0*/  IADD3 R0, PT, PT, R0, -UR12, RZ ;  /* 0x8000000c00007c10 */ /* 0x000fe2000fffe0ff */
[----:B------:R-:W1:Y:S04]  /*05f0*/  LDCU.64 UR8, c[0x0][0x390] ;  /* 0x00007200ff0877ac */ /* 0x000e680008000a00 */
[----:B------:R-:W-:Y:S01]  /*0600*/  IMAD.HI R2, R0, 0x66666667, RZ ;  /* 0x6666666700027827 */ /* 0x000fe200078e02ff */
[----:B------:R-:W2:Y:S04]  /*0610*/  LDCU.64 UR10, c[0x0][0x3a8] ;  /* 0x00007500ff0a77ac */ /* 0x000ea80008000a00 */
[----:B------:R-:W-:-:S04]  /*0620*/  SHF.R.U32.HI R3, RZ, 0x1f, R2 ;  /* 0x0000001fff037819 */ /* 0x000fc80000011602 */
[----:B------:R-:W-:-:S05]  /*0630*/  LEA.HI.SX32 R3, R2, R3, 0x1e ;  /* 0x0000000302037211 */ /* 0x000fca00078ff2ff */
[----:B------:R-:W-:-:S04]  /*0640*/  IMAD R7, R3, -0xa, R0 ;  /* 0xfffffff603077824 */ /* 0x000fc800078e0200 */
[----:B0-----:R-:W-:-:S06]  /*0650*/  IMAD.WIDE R14, R7, 0x4, R14 ;  /* 0x00000004070e7825 */ /* 0x001fcc00078e020e */
[----:B------:R0:W5:Y:S01]  /*0660*/  LDG.E R14, desc[UR14][R14.64] ;  /* 0x0000000e0e0e7981 */ /* 0x000162000c1e1900 */
[----:B-1----:R-:W-:Y:S01]  /*0670*/  UIADD3 UR7, UP0, UPT, UR8, 0x20, URZ ;  /* 0x0000002008077890 */ /* 0x002fe2000ff1e0ff */
[----:B------:R-:W-:Y:S01]  /*0680*/  SHF.L.U32 R6, R3, 0x7, RZ ;  /* 0x0000000703067819 */ /* 0x000fe200000006ff */
[----:B--2---:R-:W-:Y:S01]  /*0690*/  UIADD3 UR5, UP1, UPT, UR10, 0x20, URZ ;  /* 0x000000200a057890 */ /* 0x004fe2000ff3e0ff */
[----:B------:R-:W-:Y:S01]  /*06a0*/  SHF.L.U32 R7, R7, 0x7, RZ ;  /* 0x0000000707077819 */ /* 0x000fe200000006ff */
[----:B------:R-:W-:Y:S02]  /*06b0*/  UIADD3.X UR8, UPT, UPT, URZ, UR9, URZ, UP0, !UPT ;  /* 0x00000009ff087290 */ /* 0x000fe400087fe4ff */
[----:B------:R-:W-:Y:S01]  /*06c0*/  UIADD3.X UR6, UPT, UPT, URZ, UR11, URZ, UP1, !UPT ;  /* 0x0000000bff067290 */ /* 0x000fe20008ffe4ff */
[----:B------:R-:W-:-:S11]  /*06d0*/  UMOV UR4, URZ ;  /* 0x000000ff00047c82 */ /* 0x000fd60008000000 */
.L_x_44:
[----:B------:R-:W-:Y:S02]  /*06e0*/  MOV R4, UR7 ;  /* 0x0000000700047c02 */ /* 0x000fe40008000f00 */
[----:B------:R-:W-:Y:S02]  /*06f0*/  MOV R5, UR8 ;  /* 0x0000000800057c02 */ /* 0x000fe40008000f00 */
[----:B------:R-:W-:Y:S02]  /*0700*/  MOV R2, UR5 ;  /* 0x0000000500027c02 */ /* 0x000fe40008000f00 */
[----:B------:R-:W-:Y:S01]  /*0710*/  MOV R3, UR6 ;  /* 0x0000000600037c02 */ /* 0x000fe20008000f00 */
[----:B------:R-:W-:-:S04]  /*0720*/  IMAD.WIDE R4, R7, 0x4, R4 ;  /* 0x0000000407047825 */ /* 0x000fc800078e0204 */
[----:B------:R-:W-:Y:S01]  /*0730*/  IMAD.WIDE R2, R6, 0x4, R2 ;  /* 0x0000000406027825 */ /* 0x000fe200078e0202 */
[----:B0-----:R-:W2:Y:S04]  /*0740*/  LDG.E R15, desc[UR14][R4.64+-0x20] ;  /* 0xffffe00e040f7981 */ /* 0x001ea8000c1e1900 */
        /* <DEDUP_REMOVED lines=52> */
[----:B------:R-:W0:Y:S02]  /*0a90*/  LDC.64 R2, c[0x0][0x3b0] ;  /* 0x0000ec00ff027b82 */ /* 0x000e240000000a00 */
[----:B0-----:R-:W-:-:S05]  /*0aa0*/  IMAD.WIDE R2, R0, 0x4, R2 ;  /* 0x0000000400027825 */ /* 0x001fca00078e0202 */
[----:B------:R-:W-:Y:S01]  /*0ab0*/  STG.E desc[UR14][R2.64], R14 ;  /* 0x0000000e02007986 */ /* 0x000fe2000c10190e */
[----:B------:R-:W-:Y:S05]  /*0ac0*/  EXIT ;  /* 0x000000000000794d */ /* 0x000fea0003800000 */
.L_x_45:
        /* <DEDUP_REMOVED lines=11> */
.L_x_49:


//--------------------- .nv.shared._Z14update_weightsPfS_S_S_S_S_S_S_fii --------------------------
	.section	.nv.shared._Z14update_weightsPfS_S_S_S_S_S_S_fii,"aw",@nobits
	.sectionflags	@""
	.align	16
	.zero		1024


//--------------------- .nv.shared.reserved.0     --------------------------
	.section	.nv.shared.reserved.0,"aw",@nobits
	.weak		__nv_reservedSMEM_offset_0_alias
	.size		__nv_reservedSMEM_offset_0_alias, 0, 64
	.other		__nv_reservedSMEM_offset_0_alias,@"STO_CUDA_RESERVED_SHARED STV_DEFAULT"
__nv_reservedSMEM_offset_0_alias:
	.zero		0
	.zero		64


//--------------------- .nv.shared._Z13backward_passPfS_S_S_S_S_S_PiS_S_S_S_i --------------------------
	.section	.nv.shared._Z13backward_passPfS_S_S_S_S_S_PiS_S_S_S_i,"aw",@nobits
	.sectionflags	@""
	.align	16
	.zero		1024


//--------------------- .nv.shared._Z12forward_passPfS_S_S_S_S_S_i --------------------------
	.section	.nv.shared._Z12forward_passPfS_S_S_S_S_S_i,"aw",@nobits
	.sectionflags	@""
	.align	16
	.zero		1024


//--------------------- .nv.constant0._Z14update_weightsPfS_S_S_S_S_S_S_fii --------------------------
	.section	.nv.constant0._Z14update_weightsPfS_S_S_S_S_S_S_fii,"a",@progbits
	.sectionflags	@""
	.align	4
.nv.constant0._Z14update_weightsPfS_S_S_S_S_S_S_fii:
	.zero		972


//--------------------- .nv.constant0._Z13backward_passPfS_S_S_S_S_S_PiS_S_S_S_i --------------------------
	.section	.nv.constant0._Z13backward_passPfS_S_S_S_S_S_PiS_S_S_S_i,"a",@progbits
	.sectionflags	@""
	.align	4
.nv.constant0._Z13backward_passPfS_S_S_S_S_S_PiS_S_S_S_i:
	.zero		996


//--------------------- .nv.constant0._Z12forward_passPfS_S_S_S_S_S_i --------------------------
	.section	.nv.constant0._Z12forward_passPfS_S_S_S_S_S_i,"a",@progbits
	.sectionflags	@""
	.align	4
.nv.constant0._Z12forward_passPfS_S_S_S_S_S_i:
	.zero		956


//--------------------- SYMBOLS --------------------------

	.type		.nv.reservedSmem.offset0,@object
	.size		.nv.reservedSmem.offset0,0x4
	.type		.nv.reservedSmem.cap,@object
	.size		.nv.reservedSmem.cap,0x4
